// auto-generated by cutlass_sweep.gemm — config: {"arch": "sm_90", "cluster_m": 2, "cluster_n": 4, "dtype": "e4m3", "dtype_b": "e4m3", "layout": "nt", "stages": 0, "tile_k": 128, "tile_m": 256, "tile_n": 128}
#include "cutlass/cutlass.h"
#include "cutlass/gemm/collective/collective_builder.hpp"
#include "cutlass/gemm/device/gemm_universal_adapter.h"
#include "cutlass/gemm/kernel/gemm_universal.hpp"
#include "cutlass/epilogue/collective/collective_builder.hpp"

using ElemA = cutlass::float_e4m3_t;
using ElemB = cutlass::float_e4m3_t;
using ElemCD = cutlass::float_e4m3_t;
using Acc  = float;
using TileShape    = cute::Shape<cute::_256, cute::_128, cute::_128>;
using ClusterShape = cute::Shape<cute::_2, cute::_4, cute::_1>;

using CollectiveEpilogue = typename cutlass::epilogue::collective::CollectiveBuilder<
    cutlass::arch::Sm90, cutlass::arch::OpClassTensorOp,
    TileShape, ClusterShape,
    cutlass::epilogue::collective::EpilogueTileAuto,
    Acc, Acc,
    ElemCD, cutlass::layout::RowMajor, 128 / cutlass::sizeof_bits<ElemCD>::value,
    ElemCD, cutlass::layout::RowMajor, 128 / cutlass::sizeof_bits<ElemCD>::value,
    cutlass::epilogue::collective::EpilogueScheduleAuto
  >::CollectiveOp;

using CollectiveMainloop = typename cutlass::gemm::collective::CollectiveBuilder<
    cutlass::arch::Sm90, cutlass::arch::OpClassTensorOp,
    ElemA, cutlass::layout::RowMajor, 128 / cutlass::sizeof_bits<ElemA>::value,
    ElemB, cutlass::layout::ColumnMajor, 128 / cutlass::sizeof_bits<ElemB>::value,
    Acc,
    TileShape, ClusterShape,
    cutlass::gemm::collective::StageCountAutoCarveout<static_cast<int>(sizeof(typename CollectiveEpilogue::SharedStorage))>,
    cutlass::gemm::collective::KernelScheduleAuto
  >::CollectiveOp;

using GemmKernel = cutlass::gemm::kernel::GemmUniversal<
    cute::Shape<int,int,int,int>,
    CollectiveMainloop,
    CollectiveEpilogue
>;
using Gemm = cutlass::gemm::device::GemmUniversalAdapter<GemmKernel>;

// Force the device kernel symbol into the cubin without needing a host main.
auto* _anchor = &cutlass::device_kernel<GemmKernel>;


// ===== COMPILED SASS (sm_90a) =====

	.target	sm_90a

	.elftype	@"ET_EXEC"


//--------------------- .note.nv.tkinfo           --------------------------
	.section	.note.nv.tkinfo,"",@"SHT_NOTE"
	.sectionflags	@"SHF_NOTE_NV_TKINFO"
	.tkinfo
        /*0018*/ 	.word	0x00000002
        /*0030*/ 	.string	""
        /*0030*/ 	.string	"ptxas"
        /*0030*/ 	.string	"Cuda compilation tools, release 13.0, V13.0.88"
        /*0030*/ 	.string	"Build cuda_13.0.r13.0/compiler.36424714_0"
        /*0030*/ 	.string	"-arch sm_90a -m 64 "



//--------------------- .note.nv.cuinfo           --------------------------
	.section	.note.nv.cuinfo,"",@"SHT_NOTE"
	.sectionflags	@"SHF_NOTE_NV_CUINFO"
        /*0018*/ 	.short	0x0002
        /*001a*/ 	.short	0x005a
        /*001c*/ 	.short	0x0082
	.zero		2


//--------------------- .nv.info                  --------------------------
	.section	.nv.info,"",@"SHT_CUDA_INFO"
	.align	4


	//----- nvinfo : EIATTR_REGCOUNT
	.align		4
        /*0000*/ 	.byte	0x04, 0x2f
        /*0002*/ 	.short	(.L_12 - .L_11)
	.align		4
.L_11:
        /*0004*/ 	.word	index@(_ZN7cutlass13device_kernelINS_4gemm6kernel13GemmUniversalIN4cute5tupleIJiiiiEEENS1_10collective13CollectiveMmaINS1_37MainloopSm90TmaGmmaWarpSpecializedFP8ILi4ENS5_IJNS4_1CILi2EEENSA_ILi4EEENSA_ILi1EEEEEENS1_35KernelTmaWarpSpecializedCooperativeEEENS5_IJNSA_ILi256EEENSA_ILi128EEESI_EEENS_12float_e4m3_tENS5_IJlSD_lEEESK_SL_NS4_8TiledMMAINS4_8MMA_AtomIJNS4_4SM904GMMA31MMA_64x128x32_F32E4M3E4M3_SS_TNILNSP_7ScaleInE1ELSR_1EEEEEENS4_6LayoutINS5_IJSB_SD_SD_EEENS5_IJSD_NSA_ILi0EEESW_EEEEENS5_IJNS4_10UnderscoreESZ_SZ_EEEEENS4_23SM90_TMA_LOAD_MULTICASTENS4_14ComposedLayoutINS4_7SwizzleILi3ELi4ELi3EEENS4_18smem_ptr_flag_bitsILi8EEENSU_INS5_IJNSA_ILi8EEESI_EEENS5_IJSI_SD_EEEEEEEvNS4_8identityES12_S1C_vS1D_EENS_8epilogue10collective6detail29Sm90TmaWarpSpecializedAdapterINS1G_15DefaultEpilogueISK_SL_SL_NS1F_6thread17LinearCombinationISK_Li1EffLNS1K_9ScaleType4KindE0ELNS_15FloatRoundStyleE2ESK_EENS1_15EpilogueDefaultEEEEEvvEEEEvNT_6ParamsE)
        /*0008*/ 	.word	0x000000a8


	//----- nvinfo : EIATTR_FRAME_SIZE
	.align		4
.L_12:
        /*000c*/ 	.byte	0x04, 0x11
        /*000e*/ 	.short	(.L_14 - .L_13)
	.align		4
.L_13:
        /*0010*/ 	.word	index@(_ZN7cutlass13device_kernelINS_4gemm6kernel13GemmUniversalIN4cute5tupleIJiiiiEEENS1_10collective13CollectiveMmaINS1_37MainloopSm90TmaGmmaWarpSpecializedFP8ILi4ENS5_IJNS4_1CILi2EEENSA_ILi4EEENSA_ILi1EEEEEENS1_35KernelTmaWarpSpecializedCooperativeEEENS5_IJNSA_ILi256EEENSA_ILi128EEESI_EEENS_12float_e4m3_tENS5_IJlSD_lEEESK_SL_NS4_8TiledMMAINS4_8MMA_AtomIJNS4_4SM904GMMA31MMA_64x128x32_F32E4M3E4M3_SS_TNILNSP_7ScaleInE1ELSR_1EEEEEENS4_6LayoutINS5_IJSB_SD_SD_EEENS5_IJSD_NSA_ILi0EEESW_EEEEENS5_IJNS4_10UnderscoreESZ_SZ_EEEEENS4_23SM90_TMA_LOAD_MULTICASTENS4_14ComposedLayoutINS4_7SwizzleILi3ELi4ELi3EEENS4_18smem_ptr_flag_bitsILi8EEENSU_INS5_IJNSA_ILi8EEESI_EEENS5_IJSI_SD_EEEEEEEvNS4_8identityES12_S1C_vS1D_EENS_8epilogue10collective6detail29Sm90TmaWarpSpecializedAdapterINS1G_15DefaultEpilogueISK_SL_SL_NS1F_6thread17LinearCombinationISK_Li1EffLNS1K_9ScaleType4KindE0ELNS_15FloatRoundStyleE2ESK_EENS1_15EpilogueDefaultEEEEEvvEEEEvNT_6ParamsE)
        /*0014*/ 	.word	0x000000f8


	//----- nvinfo : EIATTR_MIN_STACK_SIZE
	.align		4
.L_14:
        /*0018*/ 	.byte	0x04, 0x12
        /*001a*/ 	.short	(.L_16 - .L_15)
	.align		4
.L_15:
        /*001c*/ 	.word	index@(_ZN7cutlass13device_kernelINS_4gemm6kernel13GemmUniversalIN4cute5tupleIJiiiiEEENS1_10collective13CollectiveMmaINS1_37MainloopSm90TmaGmmaWarpSpecializedFP8ILi4ENS5_IJNS4_1CILi2EEENSA_ILi4EEENSA_ILi1EEEEEENS1_35KernelTmaWarpSpecializedCooperativeEEENS5_IJNSA_ILi256EEENSA_ILi128EEESI_EEENS_12float_e4m3_tENS5_IJlSD_lEEESK_SL_NS4_8TiledMMAINS4_8MMA_AtomIJNS4_4SM904GMMA31MMA_64x128x32_F32E4M3E4M3_SS_TNILNSP_7ScaleInE1ELSR_1EEEEEENS4_6LayoutINS5_IJSB_SD_SD_EEENS5_IJSD_NSA_ILi0EEESW_EEEEENS5_IJNS4_10UnderscoreESZ_SZ_EEEEENS4_23SM90_TMA_LOAD_MULTICASTENS4_14ComposedLayoutINS4_7SwizzleILi3ELi4ELi3EEENS4_18smem_ptr_flag_bitsILi8EEENSU_INS5_IJNSA_ILi8EEESI_EEENS5_IJSI_SD_EEEEEEEvNS4_8identityES12_S1C_vS1D_EENS_8epilogue10collective6detail29Sm90TmaWarpSpecializedAdapterINS1G_15DefaultEpilogueISK_SL_SL_NS1F_6thread17LinearCombinationISK_Li1EffLNS1K_9ScaleType4KindE0ELNS_15FloatRoundStyleE2ESK_EENS1_15EpilogueDefaultEEEEEvvEEEEvNT_6ParamsE)
        /*0020*/ 	.word	0x000000f8
.L_16:


//--------------------- .nv.compat                --------------------------
	.section	.nv.compat,"",@"SHT_CUDA_COMPAT_INFO"
	.align	4
        /*0000*/ 	.byte	0x02, 0x09, 0x01, 0x00, 0x02, 0x02, 0x04, 0x00, 0x02, 0x05, 0x05, 0x00, 0x03, 0x07, 0x01, 0x01
        /*0010*/ 	.byte	0x02, 0x03, 0x01, 0x00, 0x02, 0x06, 0x01, 0x00, 0x04, 0x0b, 0x08, 0x00, 0x00, 0x00, 0x00, 0x00
        /*0020*/ 	.byte	0x00, 0x00, 0x00, 0x00


//--------------------- .nv.info._ZN7cutlass13device_kernelINS_4gemm6kernel13GemmUniversalIN4cute5tupleIJiiiiEEENS1_10collective13CollectiveMmaINS1_37MainloopSm90TmaGmmaWarpSpecializedFP8ILi4ENS5_IJNS4_1CILi2EEENSA_ILi4EEENSA_ILi1EEEEEENS1_35KernelTmaWarpSpecializedCooperativeEEENS5_IJNSA_ILi256EEENSA_ILi128EEESI_EEENS_12float_e4m3_tENS5_IJlSD_lEEESK_SL_NS4_8TiledMMAINS4_8MMA_AtomIJNS4_4SM904GMMA31MMA_64x128x32_F32E4M3E4M3_SS_TNILNSP_7ScaleInE1ELSR_1EEEEEENS4_6LayoutINS5_IJSB_SD_SD_EEENS5_IJSD_NSA_ILi0EEESW_EEEEENS5_IJNS4_10UnderscoreESZ_SZ_EEEEENS4_23SM90_TMA_LOAD_MULTICASTENS4_14ComposedLayoutINS4_7SwizzleILi3ELi4ELi3EEENS4_18smem_ptr_flag_bitsILi8EEENSU_INS5_IJNSA_ILi8EEESI_EEENS5_IJSI_SD_EEEEEEEvNS4_8identityES12_S1C_vS1D_EENS_8epilogue10collective6detail29Sm90TmaWarpSpecializedAdapterINS1G_15DefaultEpilogueISK_SL_SL_NS1F_6thread17LinearCombinationISK_Li1EffLNS1K_9ScaleType4KindE0ELNS_15FloatRoundStyleE2ESK_EENS1_15EpilogueDefaultEEEEEvvEEEEvNT_6ParamsE --------------------------
	.section	.nv.info._ZN7cutlass13device_kernelINS_4gemm6kernel13GemmUniversalIN4cute5tupleIJiiiiEEENS1_10collective13CollectiveMmaINS1_37MainloopSm90TmaGmmaWarpSpecializedFP8ILi4ENS5_IJNS4_1CILi2EEENSA_ILi4EEENSA_ILi1EEEEEENS1_35KernelTmaWarpSpecializedCooperativeEEENS5_IJNSA_ILi256EEENSA_ILi128EEESI_EEENS_12float_e4m3_tENS5_IJlSD_lEEESK_SL_NS4_8TiledMMAINS4_8MMA_AtomIJNS4_4SM904GMMA31MMA_64x128x32_F32E4M3E4M3_SS_TNILNSP_7ScaleInE1ELSR_1EEEEEENS4_6LayoutINS5_IJSB_SD_SD_EEENS5_IJSD_NSA_ILi0EEESW_EEEEENS5_IJNS4_10UnderscoreESZ_SZ_EEEEENS4_23SM90_TMA_LOAD_MULTICASTENS4_14ComposedLayoutINS4_7SwizzleILi3ELi4ELi3EEENS4_18smem_ptr_flag_bitsILi8EEENSU_INS5_IJNSA_ILi8EEESI_EEENS5_IJSI_SD_EEEEEEEvNS4_8identityES12_S1C_vS1D_EENS_8epilogue10collective6detail29Sm90TmaWarpSpecializedAdapterINS1G_15DefaultEpilogueISK_SL_SL_NS1F_6thread17LinearCombinationISK_Li1EffLNS1K_9ScaleType4KindE0ELNS_15FloatRoundStyleE2ESK_EENS1_15EpilogueDefaultEEEEEvvEEEEvNT_6ParamsE,"",@"SHT_CUDA_INFO"
	.sectionflags	@""
	.align	4


	//----- nvinfo : EIATTR_CUDA_API_VERSION
	.align		4
        /*0000*/ 	.byte	0x04, 0x37
        /*0002*/ 	.short	(.L_18 - .L_17)
.L_17:
        /*0004*/ 	.word	0x00000082


	//----- nvinfo : EIATTR_KPARAM_INFO
	.align		4
.L_18:
        /*0008*/ 	.byte	0x04, 0x17
        /*000a*/ 	.short	(.L_20 - .L_19)
.L_19:
        /*000c*/ 	.word	0x00000000
        /*0010*/ 	.short	0x0000
        /*0012*/ 	.short	0x0070
        /*0014*/ 	.byte	0x00, 0xf0, 0x01, 0x10


	//----- nvinfo : EIATTR_SPARSE_MMA_MASK
	.align		4
.L_20:
        /*0018*/ 	.byte	0x03, 0x50
        /*001a*/ 	.short	0x0000


	//----- nvinfo : EIATTR_MAXREG_COUNT
	.align		4
        /*001c*/ 	.byte	0x03, 0x1b
        /*001e*/ 	.short	0x00a8


	//----- nvinfo : EIATTR_NUM_BARRIERS
	.align		4
        /*0020*/ 	.byte	0x02, 0x4c
        /*0022*/ 	.byte	0x01
	.zero		1


	//----- nvinfo : EIATTR_ANNOTATIONS
	.align		4
        /*0024*/ 	.byte	0x04, 0x55
        /*0026*/ 	.short	(.L_22 - .L_21)


	//   ....[0]....
.L_21:
        /*0028*/ 	.word	0x00000001
        /*002c*/ 	.byte	0x10, 0x07, 0x00, 0x00, 0x01, 0x00, 0x00, 0x00, 0x00, 0x08, 0x00, 0x00, 0x01, 0x00, 0x00, 0x00
        /* <DEDUP_REMOVED lines=192> */
        /*0c3c*/ 	.byte	0x20, 0x08, 0x01, 0x00


	//----- nvinfo : EIATTR_MERCURY_ISA_VERSION
	.align		4
.L_22:
        /*0c40*/ 	.byte	0x03, 0x5f
        /*0c42*/ 	.short	0x0101


	//----- nvinfo : EIATTR_INT_WARP_WIDE_INSTR_OFFSETS
	.align		4
        /*0c44*/ 	.byte	0x04, 0x31
        /*0c46*/ 	.short	(.L_24 - .L_23)


	//   ....[0]....
.L_23:
        /*0c48*/ 	.word	0x00000550


	//   ....[1]....
        /*0c4c*/ 	.word	0x00000570


	//   ....[2]....
        /*0c50*/ 	.word	0x000006e0


	//   ....[3]....
        /*0c54*/ 	.word	0x000054f0


	//----- nvinfo : EIATTR_COOP_GROUP_MASK_REGIDS
	.align		4
.L_24:
        /*0c58*/ 	.byte	0x04, 0x29
        /*0c5a*/ 	.short	(.L_26 - .L_25)


	//   ....[0]....
.L_25:
        /*0c5c*/ 	.word	0xffffffff


	//   ....[1]....
        /*0c60*/ 	.word	0xffffffff


	//   ....[2]....
        /*0c64*/ 	.word	0xffffffff


	//   ....[3]....
        /*0c68*/ 	.word	0xffffffff


	//   ....[4]....
        /*0c6c*/ 	.word	0xffffffff


	//   ....[5]....
        /*0c70*/ 	.word	0xffffffff


	//----- nvinfo : EIATTR_COOP_GROUP_INSTR_OFFSETS
	.align		4
.L_26:
        /*0c74*/ 	.byte	0x04, 0x28
        /*0c76*/ 	.short	(.L_28 - .L_27)


	//   ....[0]....
.L_27:
        /*0c78*/ 	.word	0x00000070


	//   ....[1]....
        /*0c7c*/ 	.word	0x00000080


	//   ....[2]....
        /*0c80*/ 	.word	0x000001a0


	//   ....[3]....
        /*0c84*/ 	.word	0x000003c0


	//   ....[4]....
        /*0c88*/ 	.word	0x00000840


	//   ....[5]....
        /*0c8c*/ 	.word	0x000015c0


	//----- nvinfo : EIATTR_REG_RECONFIG
	.align		4
.L_28:
        /*0c90*/ 	.byte	0x01, 0x54
	.zero		2


	//----- nvinfo : EIATTR_MBARRIER_INSTR_OFFSETS
	.align		4
        /*0c94*/ 	.byte	0x04, 0x39
        /*0c96*/ 	.short	(.L_30 - .L_29)


	//   ....[0]....
.L_29:
        /*0c98*/ 	.word	0x00000320
        /*0c9c*/ 	.word	0x000000ff
        /*0ca0*/ 	.word	0x00000000
        /*0ca4*/ 	.short	0x0100
        /*0ca6*/ 	.byte	0x09
	.zero		1


	//   ....[1]....
        /*0ca8*/ 	.word	0x00000330
        /*0cac*/ 	.word	0x000000ff
        /*0cb0*/ 	.word	0x00000020
        /*0cb4*/ 	.short	0x0100
        /*0cb6*/ 	.byte	0x09
	.zero		1


	//   ....[2]....
        /*0cb8*/ 	.word	0x00000340
        /*0cbc*/ 	.word	0x000000ff
        /*0cc0*/ 	.word	0x00000008
        /*0cc4*/ 	.short	0x0100
        /*0cc6*/ 	.byte	0x09
	.zero		1


	//   ....[3]....
        /*0cc8*/ 	.word	0x00000350
        /*0ccc*/ 	.word	0x000000ff
        /*0cd0*/ 	.word	0x00000028
        /*0cd4*/ 	.short	0x0100
        /*0cd6*/ 	.byte	0x09
	.zero		1


	//   ....[4]....
        /*0cd8*/ 	.word	0x00000360
        /*0cdc*/ 	.word	0x000000ff
        /*0ce0*/ 	.word	0x00000010
        /*0ce4*/ 	.short	0x0100
        /*0ce6*/ 	.byte	0x09
	.zero		1


	//   ....[5]....
        /*0ce8*/ 	.word	0x00000370
        /*0cec*/ 	.word	0x000000ff
        /*0cf0*/ 	.word	0x00000030
        /*0cf4*/ 	.short	0x0100
        /*0cf6*/ 	.byte	0x09
	.zero		1


	//   ....[6]....
        /*0cf8*/ 	.word	0x00000380
        /*0cfc*/ 	.word	0x000000ff
        /*0d00*/ 	.word	0x00000018
        /*0d04*/ 	.short	0x0100
        /*0d06*/ 	.byte	0x09
	.zero		1


	//   ....[7]....
        /*0d08*/ 	.word	0x00000390
        /*0d0c*/ 	.word	0x000000ff
        /*0d10*/ 	.word	0x00000038
        /*0d14*/ 	.short	0x0100
        /*0d16*/ 	.byte	0x09
	.zero		1


	//   ....[8]....
        /*0d18*/ 	.word	0x00000770
        /*0d1c*/ 	.word	0x000000ff
        /*0d20*/ 	.word	0x00000050
        /*0d24*/ 	.short	0x0100
        /*0d26*/ 	.byte	0x06
	.zero		1


	//   ....[9]....
        /*0d28*/ 	.word	0x000007e0
        /*0d2c*/ 	.word	0x000000ff
        /*0d30*/ 	.word	0x00000058
        /*0d34*/ 	.short	0x0100
        /*0d36*/ 	.byte	0x06
	.zero		1


	//   ....[10]....
        /*0d38*/ 	.word	0x00001dc0
        /*0d3c*/ 	.word	0x000000ff
        /*0d40*/ 	.word	0x00000000
        /*0d44*/ 	.short	0x010a
        /*0d46*/ 	.byte	0x06
	.zero		1


	//   ....[11]....
        /*0d48*/ 	.word	0x00001e00
        /*0d4c*/ 	.word	0x000000ff
        /*0d50*/ 	.word	0x00000000
        /*0d54*/ 	.short	0x010a
        /*0d56*/ 	.byte	0x06
	.zero		1


	//   ....[12]....
        /*0d58*/ 	.word	0x00003170
        /*0d5c*/ 	.word	0x000000ff
        /*0d60*/ 	.word	0x00000000
        /*0d64*/ 	.short	0x010a
        /*0d66*/ 	.byte	0x10
	.zero		1


	//   ....[13]....
        /*0d68*/ 	.word	0x000031b0
        /*0d6c*/ 	.word	0x000000ff
        /*0d70*/ 	.word	0x00000000
        /*0d74*/ 	.short	0x010a
        /*0d76*/ 	.byte	0x10
	.zero		1


	//   ....[14]....
        /*0d78*/ 	.word	0x00004380
        /*0d7c*/ 	.word	0x000000e5
        /*0d80*/ 	.word	0x00000000
        /*0d84*/ 	.short	0x0101
        /*0d86*/ 	.byte	0x3f
	.zero		1


	//   ....[15]....
        /*0d88*/ 	.word	0x00005590
        /*0d8c*/ 	.word	0x00000018
        /*0d90*/ 	.word	0x00000000
        /*0d94*/ 	.short	0x0101
        /*0d96*/ 	.byte	0x3f
	.zero		1


	//   ....[16]....
        /*0d98*/ 	.word	0x0000f9f0
        /*0d9c*/ 	.word	0x0000000b
        /*0da0*/ 	.word	0x00000020
        /*0da4*/ 	.short	0x010a
        /*0da6*/ 	.byte	0x3f
	.zero		1


	//   ....[17]....
        /*0da8*/ 	.word	0x0000fe30
        /*0dac*/ 	.word	0x00000003
        /*0db0*/ 	.word	0x00000058
        /*0db4*/ 	.short	0x0101
        /*0db6*/ 	.byte	0x3f
	.zero		1


	//   ....[18]....
        /*0db8*/ 	.word	0x00010570
        /*0dbc*/ 	.word	0x00000007
        /*0dc0*/ 	.word	0x00000000
        /*0dc4*/ 	.short	0x010a
        /*0dc6*/ 	.byte	0x3f
	.zero		1


	//   ....[19]....
        /*0dc8*/ 	.word	0x000105f0
        /*0dcc*/ 	.word	0x00000009
        /*0dd0*/ 	.word	0x00000000
        /*0dd4*/ 	.short	0x010a
        /*0dd6*/ 	.byte	0x3f
	.zero		1


	//   ....[20]....
        /*0dd8*/ 	.word	0x00010680
        /*0ddc*/ 	.word	0x00000006
        /*0de0*/ 	.word	0x00000000
        /*0de4*/ 	.short	0x010a
        /*0de6*/ 	.byte	0x3f
	.zero		1


	//   ....[21]....
        /*0de8*/ 	.word	0x00010710
        /*0dec*/ 	.word	0x00000003
        /*0df0*/ 	.word	0x00000000
        /*0df4*/ 	.short	0x010a
        /*0df6*/ 	.byte	0x3f
	.zero		1


	//   ....[22]....
        /*0df8*/ 	.word	0x00010780
        /*0dfc*/ 	.word	0x00000003
        /*0e00*/ 	.word	0x00000000
        /*0e04*/ 	.short	0x010a
        /*0e06*/ 	.byte	0x3f
	.zero		1


	//   ....[23]....
        /*0e08*/ 	.word	0x000107f0
        /*0e0c*/ 	.word	0x00000000
        /*0e10*/ 	.word	0x00000000
        /*0e14*/ 	.short	0x010a
        /*0e16*/ 	.byte	0x3f
	.zero		1


	//   ....[24]....
        /*0e18*/ 	.word	0x000108d0
        /*0e1c*/ 	.word	0x0000000b
        /*0e20*/ 	.word	0x00000020
        /*0e24*/ 	.short	0x010a
        /*0e26*/ 	.byte	0x3f
	.zero		1


	//   ....[25]....
        /*0e28*/ 	.word	0x000109a0
        /*0e2c*/ 	.word	0x00000007
        /*0e30*/ 	.word	0x00000000
        /*0e34*/ 	.short	0x010a
        /*0e36*/ 	.byte	0x3f
	.zero		1


	//   ....[26]....
        /*0e38*/ 	.word	0x000109f0
        /*0e3c*/ 	.word	0x00000009
        /*0e40*/ 	.word	0x00000000
        /*0e44*/ 	.short	0x010a
        /*0e46*/ 	.byte	0x3f
	.zero		1


	//   ....[27]....
        /*0e48*/ 	.word	0x00010a40
        /*0e4c*/ 	.word	0x00000006
        /*0e50*/ 	.word	0x00000000
        /*0e54*/ 	.short	0x010a
        /*0e56*/ 	.byte	0x3f
	.zero		1


	//----- nvinfo : EIATTR_NUM_MBARRIERS
	.align		4
.L_30:
        /*0e58*/ 	.byte	0x03, 0x38
        /*0e5a*/ 	.short	0x000a


	//----- nvinfo : EIATTR_EXIT_INSTR_OFFSETS
	.align		4
        /*0e5c*/ 	.byte	0x04, 0x1c
        /*0e5e*/ 	.short	(.L_32 - .L_31)


	//   ....[0]....
.L_31:
        /*0e60*/ 	.word	0x000009d0


	//   ....[1]....
        /*0e64*/ 	.word	0x00001260


	//   ....[2]....
        /*0e68*/ 	.word	0x0000f000


	//   ....[3]....
        /*0e6c*/ 	.word	0x0000f590


	//   ....[4]....
        /*0e70*/ 	.word	0x00010760


	//----- nvinfo : EIATTR_MAX_THREADS
	.align		4
.L_32:
        /*0e74*/ 	.byte	0x04, 0x05
        /*0e76*/ 	.short	(.L_34 - .L_33)
.L_33:
        /*0e78*/ 	.word	0x00000180
        /*0e7c*/ 	.word	0x00000001
        /*0e80*/ 	.word	0x00000001


	//----- nvinfo : EIATTR_CRS_STACK_SIZE
	.align		4
.L_34:
        /*0e84*/ 	.byte	0x04, 0x1e
        /*0e86*/ 	.short	(.L_36 - .L_35)
.L_35:
        /*0e88*/ 	.word	0x00000000


	//----- nvinfo : EIATTR_CBANK_PARAM_SIZE
	.align		4
.L_36:
        /*0e8c*/ 	.byte	0x03, 0x19
        /*0e8e*/ 	.short	0x0470


	//----- nvinfo : EIATTR_PARAM_CBANK
	.align		4
        /*0e90*/ 	.byte	0x04, 0x0a
        /*0e92*/ 	.short	(.L_38 - .L_37)
	.align		4
.L_37:
        /*0e94*/ 	.word	index@(.nv.constant0._ZN7cutlass13device_kernelINS_4gemm6kernel13GemmUniversalIN4cute5tupleIJiiiiEEENS1_10collective13CollectiveMmaINS1_37MainloopSm90TmaGmmaWarpSpecializedFP8ILi4ENS5_IJNS4_1CILi2EEENSA_ILi4EEENSA_ILi1EEEEEENS1_35KernelTmaWarpSpecializedCooperativeEEENS5_IJNSA_ILi256EEENSA_ILi128EEESI_EEENS_12float_e4m3_tENS5_IJlSD_lEEESK_SL_NS4_8TiledMMAINS4_8MMA_AtomIJNS4_4SM904GMMA31MMA_64x128x32_F32E4M3E4M3_SS_TNILNSP_7ScaleInE1ELSR_1EEEEEENS4_6LayoutINS5_IJSB_SD_SD_EEENS5_IJSD_NSA_ILi0EEESW_EEEEENS5_IJNS4_10UnderscoreESZ_SZ_EEEEENS4_23SM90_TMA_LOAD_MULTICASTENS4_14ComposedLayoutINS4_7SwizzleILi3ELi4ELi3EEENS4_18smem_ptr_flag_bitsILi8EEENSU_INS5_IJNSA_ILi8EEESI_EEENS5_IJSI_SD_EEEEEEEvNS4_8identityES12_S1C_vS1D_EENS_8epilogue10collective6detail29Sm90TmaWarpSpecializedAdapterINS1G_15DefaultEpilogueISK_SL_SL_NS1F_6thread17LinearCombinationISK_Li1EffLNS1K_9ScaleType4KindE0ELNS_15FloatRoundStyleE2ESK_EENS1_15EpilogueDefaultEEEEEvvEEEEvNT_6ParamsE)
        /*0e98*/ 	.short	0x0210
        /*0e9a*/ 	.short	0x0470


	//----- nvinfo : EIATTR_SW_WAR
	.align		4
.L_38:
        /*0e9c*/ 	.byte	0x04, 0x36
        /*0e9e*/ 	.short	(.L_40 - .L_39)
.L_39:
        /*0ea0*/ 	.word	0x00000008
.L_40:


//--------------------- .nv.callgraph             --------------------------
	.section	.nv.callgraph,"",@"SHT_CUDA_CALLGRAPH"
	.align	4
	.sectionentsize	8
	.align		4
        /*0000*/ 	.word	0x00000000
	.align		4
        /*0004*/ 	.word	0xffffffff
	.align		4
        /*0008*/ 	.word	0x00000000
	.align		4
        /*000c*/ 	.word	0xfffffffe
	.align		4
        /*0010*/ 	.word	0x00000000
	.align		4
        /*0014*/ 	.word	0xfffffffd
	.align		4
        /*0018*/ 	.word	0x00000000
	.align		4
        /*001c*/ 	.word	0xfffffffc


//--------------------- .nv.constant4             --------------------------
	.section	.nv.constant4,"a",@progbits
	.align	8
	.align		8
.nv.constant4:
        /*0000*/ 	.dword	_ZN40_INTERNAL_b8ae6cdf_4_k_cu_9f40b39e_183804cuda3std3__45__cpo5beginE
	.align		8
        /*0008*/ 	.dword	_ZN40_INTERNAL_b8ae6cdf_4_k_cu_9f40b39e_183804cuda3std3__45__cpo3endE
	.align		8
        /*0010*/ 	.dword	_ZN40_INTERNAL_b8ae6cdf_4_k_cu_9f40b39e_183804cuda3std3__45__cpo6cbeginE
	.align		8
        /*0018*/ 	.dword	_ZN40_INTERNAL_b8ae6cdf_4_k_cu_9f40b39e_183804cuda3std3__45__cpo4cendE
	.align		8
        /*0020*/ 	.dword	_ZN40_INTERNAL_b8ae6cdf_4_k_cu_9f40b39e_183804cuda3std3__442_GLOBAL__N__b8ae6cdf_4_k_cu_9f40b39e_183806ignoreE
	.align		8
        /*0028*/ 	.dword	_ZN40_INTERNAL_b8ae6cdf_4_k_cu_9f40b39e_183804cuda3std3__419piecewise_constructE
	.align		8
        /*0030*/ 	.dword	_ZN40_INTERNAL_b8ae6cdf_4_k_cu_9f40b39e_183804cuda3std3__48in_placeE
	.align		8
        /*0038*/ 	.dword	_ZN40_INTERNAL_b8ae6cdf_4_k_cu_9f40b39e_183804cuda3std6ranges3__45__cpo4swapE
	.align		8
        /*0040*/ 	.dword	_ZN40_INTERNAL_b8ae6cdf_4_k_cu_9f40b39e_183804cuda3std6ranges3__45__cpo9iter_moveE
	.align		8
        /*0048*/ 	.dword	_ZN40_INTERNAL_b8ae6cdf_4_k_cu_9f40b39e_183804cute7productE
	.align		8
        /*0050*/ 	.dword	_ZN40_INTERNAL_b8ae6cdf_4_k_cu_9f40b39e_183804cute1_E


//--------------------- .text._ZN7cutlass13device_kernelINS_4gemm6kernel13GemmUniversalIN4cute5tupleIJiiiiEEENS1_10collective13CollectiveMmaINS1_37MainloopSm90TmaGmmaWarpSpecializedFP8ILi4ENS5_IJNS4_1CILi2EEENSA_ILi4EEENSA_ILi1EEEEEENS1_35KernelTmaWarpSpecializedCooperativeEEENS5_IJNSA_ILi256EEENSA_ILi128EEESI_EEENS_12float_e4m3_tENS5_IJlSD_lEEESK_SL_NS4_8TiledMMAINS4_8MMA_AtomIJNS4_4SM904GMMA31MMA_64x128x32_F32E4M3E4M3_SS_TNILNSP_7ScaleInE1ELSR_1EEEEEENS4_6LayoutINS5_IJSB_SD_SD_EEENS5_IJSD_NSA_ILi0EEESW_EEEEENS5_IJNS4_10UnderscoreESZ_SZ_EEEEENS4_23SM90_TMA_LOAD_MULTICASTENS4_14ComposedLayoutINS4_7SwizzleILi3ELi4ELi3EEENS4_18smem_ptr_flag_bitsILi8EEENSU_INS5_IJNSA_ILi8EEESI_EEENS5_IJSI_SD_EEEEEEEvNS4_8identityES12_S1C_vS1D_EENS_8epilogue10collective6detail29Sm90TmaWarpSpecializedAdapterINS1G_15DefaultEpilogueISK_SL_SL_NS1F_6thread17LinearCombinationISK_Li1EffLNS1K_9ScaleType4KindE0ELNS_15FloatRoundStyleE2ESK_EENS1_15EpilogueDefaultEEEEEvvEEEEvNT_6ParamsE --------------------------
	.section	.text._ZN7cutlass13device_kernelINS_4gemm6kernel13GemmUniversalIN4cute5tupleIJiiiiEEENS1_10collective13CollectiveMmaINS1_37MainloopSm90TmaGmmaWarpSpecializedFP8ILi4ENS5_IJNS4_1CILi2EEENSA_ILi4EEENSA_ILi1EEEEEENS1_35KernelTmaWarpSpecializedCooperativeEEENS5_IJNSA_ILi256EEENSA_ILi128EEESI_EEENS_12float_e4m3_tENS5_IJlSD_lEEESK_SL_NS4_8TiledMMAINS4_8MMA_AtomIJNS4_4SM904GMMA31MMA_64x128x32_F32E4M3E4M3_SS_TNILNSP_7ScaleInE1ELSR_1EEEEEENS4_6LayoutINS5_IJSB_SD_SD_EEENS5_IJSD_NSA_ILi0EEESW_EEEEENS5_IJNS4_10UnderscoreESZ_SZ_EEEEENS4_23SM90_TMA_LOAD_MULTICASTENS4_14ComposedLayoutINS4_7SwizzleILi3ELi4ELi3EEENS4_18smem_ptr_flag_bitsILi8EEENSU_INS5_IJNSA_ILi8EEESI_EEENS5_IJSI_SD_EEEEEEEvNS4_8identityES12_S1C_vS1D_EENS_8epilogue10collective6detail29Sm90TmaWarpSpecializedAdapterINS1G_15DefaultEpilogueISK_SL_SL_NS1F_6thread17LinearCombinationISK_Li1EffLNS1K_9ScaleType4KindE0ELNS_15FloatRoundStyleE2ESK_EENS1_15EpilogueDefaultEEEEEvvEEEEvNT_6ParamsE,"ax",@progbits
	.align	128
.text._ZN7cutlass13device_kernelINS_4gemm6kernel13GemmUniversalIN4cute5tupleIJiiiiEEENS1_10collective13CollectiveMmaINS1_37MainloopSm90TmaGmmaWarpSpecializedFP8ILi4ENS5_IJNS4_1CILi2EEENSA_ILi4EEENSA_ILi1EEEEEENS1_35KernelTmaWarpSpecializedCooperativeEEENS5_IJNSA_ILi256EEENSA_ILi128EEESI_EEENS_12float_e4m3_tENS5_IJlSD_lEEESK_SL_NS4_8TiledMMAINS4_8MMA_AtomIJNS4_4SM904GMMA31MMA_64x128x32_F32E4M3E4M3_SS_TNILNSP_7ScaleInE1ELSR_1EEEEEENS4_6LayoutINS5_IJSB_SD_SD_EEENS5_IJSD_NSA_ILi0EEESW_EEEEENS5_IJNS4_10UnderscoreESZ_SZ_EEEEENS4_23SM90_TMA_LOAD_MULTICASTENS4_14ComposedLayoutINS4_7SwizzleILi3ELi4ELi3EEENS4_18smem_ptr_flag_bitsILi8EEENSU_INS5_IJNSA_ILi8EEESI_EEENS5_IJSI_SD_EEEEEEEvNS4_8identityES12_S1C_vS1D_EENS_8epilogue10collective6detail29Sm90TmaWarpSpecializedAdapterINS1G_15DefaultEpilogueISK_SL_SL_NS1F_6thread17LinearCombinationISK_Li1EffLNS1K_9ScaleType4KindE0ELNS_15FloatRoundStyleE2ESK_EENS1_15EpilogueDefaultEEEEEvvEEEEvNT_6ParamsE:
        .type           _ZN7cutlass13device_kernelINS_4gemm6kernel13GemmUniversalIN4cute5tupleIJiiiiEEENS1_10collective13CollectiveMmaINS1_37MainloopSm90TmaGmmaWarpSpecializedFP8ILi4ENS5_IJNS4_1CILi2EEENSA_ILi4EEENSA_ILi1EEEEEENS1_35KernelTmaWarpSpecializedCooperativeEEENS5_IJNSA_ILi256EEENSA_ILi128EEESI_EEENS_12float_e4m3_tENS5_IJlSD_lEEESK_SL_NS4_8TiledMMAINS4_8MMA_AtomIJNS4_4SM904GMMA31MMA_64x128x32_F32E4M3E4M3_SS_TNILNSP_7ScaleInE1ELSR_1EEEEEENS4_6LayoutINS5_IJSB_SD_SD_EEENS5_IJSD_NSA_ILi0EEESW_EEEEENS5_IJNS4_10UnderscoreESZ_SZ_EEEEENS4_23SM90_TMA_LOAD_MULTICASTENS4_14ComposedLayoutINS4_7SwizzleILi3ELi4ELi3EEENS4_18smem_ptr_flag_bitsILi8EEENSU_INS5_IJNSA_ILi8EEESI_EEENS5_IJSI_SD_EEEEEEEvNS4_8identityES12_S1C_vS1D_EENS_8epilogue10collective6detail29Sm90TmaWarpSpecializedAdapterINS1G_15DefaultEpilogueISK_SL_SL_NS1F_6thread17LinearCombinationISK_Li1EffLNS1K_9ScaleType4KindE0ELNS_15FloatRoundStyleE2ESK_EENS1_15EpilogueDefaultEEEEEvvEEEEvNT_6ParamsE,@function
        .size           _ZN7cutlass13device_kernelINS_4gemm6kernel13GemmUniversalIN4cute5tupleIJiiiiEEENS1_10collective13CollectiveMmaINS1_37MainloopSm90TmaGmmaWarpSpecializedFP8ILi4ENS5_IJNS4_1CILi2EEENSA_ILi4EEENSA_ILi1EEEEEENS1_35KernelTmaWarpSpecializedCooperativeEEENS5_IJNSA_ILi256EEENSA_ILi128EEESI_EEENS_12float_e4m3_tENS5_IJlSD_lEEESK_SL_NS4_8TiledMMAINS4_8MMA_AtomIJNS4_4SM904GMMA31MMA_64x128x32_F32E4M3E4M3_SS_TNILNSP_7ScaleInE1ELSR_1EEEEEENS4_6LayoutINS5_IJSB_SD_SD_EEENS5_IJSD_NSA_ILi0EEESW_EEEEENS5_IJNS4_10UnderscoreESZ_SZ_EEEEENS4_23SM90_TMA_LOAD_MULTICASTENS4_14ComposedLayoutINS4_7SwizzleILi3ELi4ELi3EEENS4_18smem_ptr_flag_bitsILi8EEENSU_INS5_IJNSA_ILi8EEESI_EEENS5_IJSI_SD_EEEEEEEvNS4_8identityES12_S1C_vS1D_EENS_8epilogue10collective6detail29Sm90TmaWarpSpecializedAdapterINS1G_15DefaultEpilogueISK_SL_SL_NS1F_6thread17LinearCombinationISK_Li1EffLNS1K_9ScaleType4KindE0ELNS_15FloatRoundStyleE2ESK_EENS1_15EpilogueDefaultEEEEEvvEEEEvNT_6ParamsE,(.L_x_332 - _ZN7cutlass13device_kernelINS_4gemm6kernel13GemmUniversalIN4cute5tupleIJiiiiEEENS1_10collective13CollectiveMmaINS1_37MainloopSm90TmaGmmaWarpSpecializedFP8ILi4ENS5_IJNS4_1CILi2EEENSA_ILi4EEENSA_ILi1EEEEEENS1_35KernelTmaWarpSpecializedCooperativeEEENS5_IJNSA_ILi256EEENSA_ILi128EEESI_EEENS_12float_e4m3_tENS5_IJlSD_lEEESK_SL_NS4_8TiledMMAINS4_8MMA_AtomIJNS4_4SM904GMMA31MMA_64x128x32_F32E4M3E4M3_SS_TNILNSP_7ScaleInE1ELSR_1EEEEEENS4_6LayoutINS5_IJSB_SD_SD_EEENS5_IJSD_NSA_ILi0EEESW_EEEEENS5_IJNS4_10UnderscoreESZ_SZ_EEEEENS4_23SM90_TMA_LOAD_MULTICASTENS4_14ComposedLayoutINS4_7SwizzleILi3ELi4ELi3EEENS4_18smem_ptr_flag_bitsILi8EEENSU_INS5_IJNSA_ILi8EEESI_EEENS5_IJSI_SD_EEEEEEEvNS4_8identityES12_S1C_vS1D_EENS_8epilogue10collective6detail29Sm90TmaWarpSpecializedAdapterINS1G_15DefaultEpilogueISK_SL_SL_NS1F_6thread17LinearCombinationISK_Li1EffLNS1K_9ScaleType4KindE0ELNS_15FloatRoundStyleE2ESK_EENS1_15EpilogueDefaultEEEEEvvEEEEvNT_6ParamsE)
        .other          _ZN7cutlass13device_kernelINS_4gemm6kernel13GemmUniversalIN4cute5tupleIJiiiiEEENS1_10collective13CollectiveMmaINS1_37MainloopSm90TmaGmmaWarpSpecializedFP8ILi4ENS5_IJNS4_1CILi2EEENSA_ILi4EEENSA_ILi1EEEEEENS1_35KernelTmaWarpSpecializedCooperativeEEENS5_IJNSA_ILi256EEENSA_ILi128EEESI_EEENS_12float_e4m3_tENS5_IJlSD_lEEESK_SL_NS4_8TiledMMAINS4_8MMA_AtomIJNS4_4SM904GMMA31MMA_64x128x32_F32E4M3E4M3_SS_TNILNSP_7ScaleInE1ELSR_1EEEEEENS4_6LayoutINS5_IJSB_SD_SD_EEENS5_IJSD_NSA_ILi0EEESW_EEEEENS5_IJNS4_10UnderscoreESZ_SZ_EEEEENS4_23SM90_TMA_LOAD_MULTICASTENS4_14ComposedLayoutINS4_7SwizzleILi3ELi4ELi3EEENS4_18smem_ptr_flag_bitsILi8EEENSU_INS5_IJNSA_ILi8EEESI_EEENS5_IJSI_SD_EEEEEEEvNS4_8identityES12_S1C_vS1D_EENS_8epilogue10collective6detail29Sm90TmaWarpSpecializedAdapterINS1G_15DefaultEpilogueISK_SL_SL_NS1F_6thread17LinearCombinationISK_Li1EffLNS1K_9ScaleType4KindE0ELNS_15FloatRoundStyleE2ESK_EENS1_15EpilogueDefaultEEEEEvvEEEEvNT_6ParamsE,@"STO_CUDA_ENTRY STV_DEFAULT"
_ZN7cutlass13device_kernelINS_4gemm6kernel13GemmUniversalIN4cute5tupleIJiiiiEEENS1_10collective13CollectiveMmaINS1_37MainloopSm90TmaGmmaWarpSpecializedFP8ILi4ENS5_IJNS4_1CILi2EEENSA_ILi4EEENSA_ILi1EEEEEENS1_35KernelTmaWarpSpecializedCooperativeEEENS5_IJNSA_ILi256EEENSA_ILi128EEESI_EEENS_12float_e4m3_tENS5_IJlSD_lEEESK_SL_NS4_8TiledMMAINS4_8MMA_AtomIJNS4_4SM904GMMA31MMA_64x128x32_F32E4M3E4M3_SS_TNILNSP_7ScaleInE1ELSR_1EEEEEENS4_6LayoutINS5_IJSB_SD_SD_EEENS5_IJSD_NSA_ILi0EEESW_EEEEENS5_IJNS4_10UnderscoreESZ_SZ_EEEEENS4_23SM90_TMA_LOAD_MULTICASTENS4_14ComposedLayoutINS4_7SwizzleILi3ELi4ELi3EEENS4_18smem_ptr_flag_bitsILi8EEENSU_INS5_IJNSA_ILi8EEESI_EEENS5_IJSI_SD_EEEEEEEvNS4_8identityES12_S1C_vS1D_EENS_8epilogue10collective6detail29Sm90TmaWarpSpecializedAdapterINS1G_15DefaultEpilogueISK_SL_SL_NS1F_6thread17LinearCombinationISK_Li1EffLNS1K_9ScaleType4KindE0ELNS_15FloatRoundStyleE2ESK_EENS1_15EpilogueDefaultEEEEEvvEEEEvNT_6ParamsE:
[----:B------:R-:W0:Y:S02]  /*0000*/  LDC R1, c[0x0][0x28] ;  /* 0x00000a00ff017b82 */ /* 0x000e240000000800 */
[----:B0-----:R-:W-:Y:S01]  /*0010*/  VIADD R1, R1, 0xffffff08 ;  /* 0xffffff0801017836 */ /* 0x001fe20000000000 */
[----:B------:R-:W0:Y:S01]  /*0020*/  S2R R4, SR_TID.X ;  /* 0x0000000000047919 */ /* 0x000e220000002100 */
[----:B------:R-:W-:Y:S01]  /*0030*/  ELECT P0, URZ, PT ;  /* 0x00000000003f782f */ /* 0x000fe20003800000 */
[----:B------:R-:W-:Y:S01]  /*0040*/  BSSY B0, `(.L_x_0) ;  /* 0x0000015000007945 */ /* 0x000fe20003800000 */
[--C-:B0-----:R-:W-:Y:S02]  /*0050*/  SHF.R.U32.HI R0, RZ, 0x5, R4.reuse ;  /* 0x00000005ff007819 */ /* 0x101fe40000011604 */
[----:B------:R-:W-:-:S03]  /*0060*/  SHF.R.U32.HI R2, RZ, 0x7, R4 ;  /* 0x00000007ff027819 */ /* 0x000fc60000011604 */
[----:B------:R-:W0:Y:S04]  /*0070*/  SHFL.IDX PT, R3, R0, RZ, 0x1f ;  /* 0x00001fff00037589 */ /* 0x000e2800000e0000 */
[----:B------:R-:W1:Y:S01]  /*0080*/  SHFL.IDX PT, R2, R2, RZ, 0x1f ;  /* 0x00001fff02027589 */ /* 0x000e6200000e0000 */
[----:B0-----:R-:W-:Y:S02]  /*0090*/  R2UR UR4, R3 ;  /* 0x00000000030472ca */ /* 0x001fe400000e0000 */
[----:B-1----:R-:W-:-:S11]  /*00a0*/  R2UR UR6, R2 ;  /* 0x00000000020672ca */ /* 0x002fd600000e0000 */
[----:B------:R-:W-:Y:S02]  /*00b0*/  USHF.R.S32.HI UR5, URZ, 0x1f, UR4 ;  /* 0x0000001f3f057899 */ /* 0x000fe40008011404 */
[----:B------:R-:W-:Y:S02]  /*00c0*/  ISETP.NE.OR P0, PT, RZ, UR4, !P0 ;  /* 0x00000004ff007c0c */ /* 0x000fe4000c705670 */
[----:B------:R-:W-:-:S04]  /*00d0*/  ULEA.HI UR5, UR5, UR4, URZ, 0x2 ;  /* 0x0000000405057291 */ /* 0x000fc8000f8f103f */
[----:B------:R-:W-:-:S04]  /*00e0*/  ULOP3.LUT UR5, UR5, 0xfffffffc, URZ, 0xc0, !UPT ;  /* 0xfffffffc05057892 */ /* 0x000fc8000f8ec03f */
[----:B------:R-:W-:-:S03]  /*00f0*/  UIADD3 UR8, UR4, -UR5, URZ ;  /* 0x8000000504087290 */ /* 0x000fc6000fffe03f */
[----:B------:R-:W-:Y:S09]  /*0100*/  @P0 BRA `(.L_x_1) ;  /* 0x0000000000200947 */ /* 0x000ff20003800000 */
[----:B------:R-:W-:Y:S02]  /*0110*/  ULDC.64 UR4, c[0x0][0x198] ;  /* 0x0000660000047ab9 */ /* 0x000fe40000000a00 */
[----:B------:R-:W-:Y:S02]  /*0120*/  UIADD3 UR10, UP0, UR4, 0xf0, URZ ;  /* 0x000000f0040a7890 */ /* 0x000fe4000ff1e03f */
[----:B------:R-:W-:Y:S02]  /*0130*/  UIADD3 UR4, UP1, UR4, 0x1f0, URZ ;  /* 0x000001f004047890 */ /* 0x000fe4000ff3e03f */
[----:B------:R-:W-:Y:S02]  /*0140*/  UIADD3.X UR11, URZ, UR5, URZ, UP0, !UPT ;  /* 0x000000053f0b7290 */ /* 0x000fe400087fe43f */
[----:B------:R-:W-:-:S07]  /*0150*/  UIADD3.X UR5, URZ, UR5, URZ, UP1, !UPT ;  /* 0x000000053f057290 */ /* 0x000fce0008ffe43f */
[----:B------:R0:W-:Y:S02]  /*0160*/  UTMACCTL.PF [UR10] ;  /* 0x000000000a0079b9 */ /* 0x0001e40008040000 */
[----:B------:R0:W-:Y:S02]  /*0170*/  UTMACCTL.PF [UR4] ;  /* 0x00000000040079b9 */ /* 0x0001e40008040000 */
[----:B0-----:R-:W-:Y:S01]  /*0180*/  NOP ;  /* 0x0000000000007918 */ /* 0x001fe20000000000 */
.L_x_1:
[----:B------:R-:W-:Y:S05]  /*0190*/  BSYNC B0 ;  /* 0x0000000000007941 */ /* 0x000fea0003800000 */
.L_x_0:
[----:B------:R-:W0:Y:S01]  /*01a0*/  SHFL.IDX PT, R3, R0, RZ, 0x1f ;  /* 0x00001fff00037589 */ /* 0x000e2200000e0000 */
[----:B------:R-:W-:Y:S01]  /*01b0*/  UISETP.NE.AND UP0, UPT, UR8, 0x3, UPT ;  /* 0x000000030800788c */ /* 0x000fe2000bf05270 */
[----:B------:R-:W-:Y:S01]  /*01c0*/  ISETP.NE.AND P1, PT, RZ, UR6, PT ;  /* 0x00000006ff007c0c */ /* 0x000fe2000bf25270 */
[----:B------:R-:W-:Y:S02]  /*01d0*/  UIADD3 UR10, UR6, -0x1, URZ ;  /* 0xffffffff060a7890 */ /* 0x000fe4000fffe03f */
[----:B------:R-:W-:Y:S02]  /*01e0*/  UISETP.EQ.OR UP0, UPT, UR8, URZ, !UP0 ;  /* 0x0000003f0800728c */ /* 0x000fe4000c702670 */
[----:B------:R-:W-:Y:S02]  /*01f0*/  UISETP.GE.U32.AND UP1, UPT, UR10, 0x2, UPT ;  /* 0x000000020a00788c */ /* 0x000fe4000bf26070 */
[----:B------:R-:W-:-:S04]  /*0200*/  UISETP.EQ.AND UP0, UPT, UR6, URZ, UP0 ;  /* 0x0000003f0600728c */ /* 0x000fc80008702270 */
[----:B------:R-:W-:-:S04]  /*0210*/  USEL UR13, URZ, 0x1, !UP0 ;  /* 0x000000013f0d7887 */ /* 0x000fc8000c000000 */
[----:B------:R-:W-:Y:S01]  /*0220*/  USEL UR13, UR13, 0x2, UP1 ;  /* 0x000000020d0d7887 */ /* 0x000fe20008800000 */
[----:B0-----:R-:W-:-:S13]  /*0230*/  ISETP.NE.AND P0, PT, R3, RZ, PT ;  /* 0x000000ff0300720c */ /* 0x001fda0003f05270 */
[----:B------:R-:W-:Y:S05]  /*0240*/  @P0 BRA `(.L_x_2) ;  /* 0x0000000000580947 */ /* 0x000fea0003800000 */
[----:B------:R-:W0:Y:S01]  /*0250*/  S2UR UR9, SR_CgaCtaId ;  /* 0x00000000000979c3 */ /* 0x000e220000008800 */
[----:B------:R-:W-:Y:S01]  /*0260*/  UMOV UR4, 0x400 ;  /* 0x0000040000047882 */ /* 0x000fe20000000000 */
[----:B------:R-:W-:Y:S01]  /*0270*/  UMOV UR5, 0x1 ;  /* 0x0000000100057882 */ /* 0x000fe20000000000 */
[----:B------:R-:W-:Y:S01]  /*0280*/  UMOV UR6, 0xa ;  /* 0x0000000a00067882 */ /* 0x000fe20000000000 */
[----:B------:R-:W-:Y:S01]  /*0290*/  ELECT P0, URZ, PT ;  /* 0x00000000003f782f */ /* 0x000fe20003800000 */
[----:B------:R-:W-:-:S04]  /*02a0*/  UIADD3 UR6, -UR6, 0x100000, URZ ;  /* 0x0010000006067890 */ /* 0x000fc8000fffe13f */
[----:B------:R-:W-:Y:S02]  /*02b0*/  USHF.L.U32 UR7, UR6, 0xb, URZ ;  /* 0x0000000b06077899 */ /* 0x000fe4000800063f */
[----:B------:R-:W-:Y:S02]  /*02c0*/  USHF.L.U32 UR6, UR6, 0x1, URZ ;  /* 0x0000000106067899 */ /* 0x000fe4000800063f */
[----:B0-----:R-:W-:Y:S02]  /*02d0*/  ULEA UR9, UR9, UR4, 0x18 ;  /* 0x0000000409097291 */ /* 0x001fe4000f8ec03f */
[----:B------:R-:W-:-:S04]  /*02e0*/  UIADD3 UR4, -UR5, 0x100000, URZ ;  /* 0x0010000005047890 */ /* 0x000fc8000fffe13f */
[----:B------:R-:W-:Y:S02]  /*02f0*/  USHF.L.U32 UR5, UR4, 0xb, URZ ;  /* 0x0000000b04057899 */ /* 0x000fe4000800063f */
[----:B------:R-:W-:Y:S01]  /*0300*/  USHF.L.U32 UR4, UR4, 0x1, URZ ;  /* 0x0000000104047899 */ /* 0x000fe2000800063f */
[----:B------:R-:W0:Y:S11]  /*0310*/  FENCE.VIEW.ASYNC.S ;  /* 0x00000000000073c6 */ /* 0x000e360000000000 */
[----:B0-----:R0:W1:Y:S01]  /*0320*/  SYNCS.EXCH.64 URZ, [UR9], UR4 ;  /* 0x00000004093f75b2 */ /* 0x0010620008000100 */
[----:B------:R0:W2:Y:S01]  /*0330*/  SYNCS.EXCH.64 URZ, [UR9+0x20], UR6 ;  /* 0x00002006093f75b2 */ /* 0x0000a20008000100 */
[----:B------:R0:W3:Y:S01]  /*0340*/  SYNCS.EXCH.64 URZ, [UR9+0x8], UR4 ;  /* 0x00000804093f75b2 */ /* 0x0000e20008000100 */
[----:B------:R0:W4:Y:S01]  /*0350*/  SYNCS.EXCH.64 URZ, [UR9+0x28], UR6 ;  /* 0x00002806093f75b2 */ /* 0x0001220008000100 */
[----:B------:R0:W0:Y:S01]  /*0360*/  SYNCS.EXCH.64 URZ, [UR9+0x10], UR4 ;  /* 0x00001004093f75b2 */ /* 0x0000220008000100 */
[----:B------:R0:W0:Y:S01]  /*0370*/  SYNCS.EXCH.64 URZ, [UR9+0x30], UR6 ;  /* 0x00003006093f75b2 */ /* 0x0000220008000100 */
[----:B------:R0:W0:Y:S01]  /*0380*/  SYNCS.EXCH.64 URZ, [UR9+0x18], UR4 ;  /* 0x00001804093f75b2 */ /* 0x0000220008000100 */
[----:B------:R0:W0:Y:S01]  /*0390*/  SYNCS.EXCH.64 URZ, [UR9+0x38], UR6 ;  /* 0x00003806093f75b2 */ /* 0x0000220008000100 */
[----:B------:R-:W-:Y:S01]  /*03a0*/  NOP ;  /* 0x0000000000007918 */ /* 0x000fe20000000000 */
.L_x_2:
[----:B------:R-:W-:Y:S01]  /*03b0*/  SHF.R.S32.HI R2, RZ, 0x1f, R4 ;  /* 0x0000001fff027819 */ /* 0x000fe20000011404 */
[----:B------:R-:W5:Y:S01]  /*03c0*/  SHFL.IDX PT, R0, R0, RZ, 0x1f ;  /* 0x00001fff00007589 */ /* 0x000f6200000e0000 */
[----:B0-----:R-:W0:Y:S01]  /*03d0*/  S2UR UR9, SR_CTAID.X ;  /* 0x00000000000979c3 */ /* 0x001e220000002500 */
[----:B------:R-:W-:Y:S02]  /*03e0*/  ELECT P0, URZ, PT ;  /* 0x00000000003f782f */ /* 0x000fe40003800000 */
[----:B------:R-:W-:Y:S01]  /*03f0*/  LEA.HI R2, R2, R4, RZ, 0x7 ;  /* 0x0000000402027211 */ /* 0x000fe200078f38ff */
[----:B------:R-:W-:Y:S01]  /*0400*/  ULDC UR4, c[0x0][0x150] ;  /* 0x0000540000047ab9 */ /* 0x000fe20000000800 */
[----:B------:R-:W-:Y:S01]  /*0410*/  SHF.R.S32.HI R6, RZ, 0x1f, R3 ;  /* 0x0000001fff067819 */ /* 0x000fe20000011403 */
[----:B------:R-:W-:Y:S01]  /*0420*/  NOP ;  /* 0x0000000000007918 */ /* 0x000fe20000000000 */
[----:B------:R-:W-:Y:S01]  /*0430*/  LOP3.LUT R2, R2, 0xffffff80, RZ, 0xc0, !PT ;  /* 0xffffff8002027812 */ /* 0x000fe200078ec0ff */
[----:B------:R-:W-:Y:S01]  /*0440*/  NOP ;  /* 0x0000000000007918 */ /* 0x000fe20000000000 */
[----:B------:R-:W-:Y:S01]  /*0450*/  LEA.HI R6, R6, R3, RZ, 0x2 ;  /* 0x0000000306067211 */ /* 0x000fe200078f10ff */
[----:B------:R-:W1:Y:S02]  /*0460*/  LDC R8, c[0x0][0x144] ;  /* 0x00005100ff087b82 */ /* 0x000e640000000800 */
[----:B------:R-:W-:Y:S01]  /*0470*/  IMAD.IADD R4, R4, 0x1, -R2 ;  /* 0x0000000104047824 */ /* 0x000fe200078e0a02 */
[----:B------:R-:W-:Y:S01]  /*0480*/  LOP3.LUT R6, R6, 0x3ffffffc, RZ, 0xc0, !PT ;  /* 0x3ffffffc06067812 */ /* 0x000fe200078ec0ff */
[----:B------:R-:W2:Y:S03]  /*0490*/  S2R R2, SR_CTAID.Y ;  /* 0x0000000000027919 */ /* 0x000ea60000002600 */
[----:B------:R-:W-:Y:S01]  /*04a0*/  SHF.R.S32.HI R5, RZ, 0x1f, R4 ;  /* 0x0000001fff057819 */ /* 0x000fe20000011404 */
[----:B------:R-:W-:Y:S01]  /*04b0*/  IMAD.IADD R6, R3, 0x1, -R6 ;  /* 0x0000000103067824 */ /* 0x000fe200078e0a06 */
[----:B------:R-:W3:Y:S02]  /*04c0*/  LDC R11, c[0x0][0x148] ;  /* 0x00005200ff0b7b82 */ /* 0x000ee40000000800 */
[----:B------:R-:W-:-:S02]  /*04d0*/  LEA.HI R5, R5, R4, RZ, 0x3 ;  /* 0x0000000405057211 */ /* 0x000fc400078f18ff */
[----:B-----5:R-:W-:Y:S02]  /*04e0*/  ISETP.NE.OR P0, PT, R0, RZ, !P0 ;  /* 0x000000ff0000720c */ /* 0x020fe40004705670 */
[--C-:B------:R-:W-:Y:S02]  /*04f0*/  SHF.R.S32.HI R0, RZ, 0x3, R5.reuse ;  /* 0x00000003ff007819 */ /* 0x100fe40000011405 */
[----:B------:R-:W-:Y:S02]  /*0500*/  SHF.R.S32.HI R5, RZ, 0x1f, R5 ;  /* 0x0000001fff057819 */ /* 0x000fe40000011405 */
[----:B0-----:R-:W-:Y:S02]  /*0510*/  I2FP.F32.U32 R7, UR9 ;  /* 0x0000000900077c45 */ /* 0x001fe40008201000 */
[----:B------:R-:W-:-:S03]  /*0520*/  LEA.HI R5, R5, R0, RZ, 0x2 ;  /* 0x0000000005057211 */ /* 0x000fc600078f10ff */
[----:B------:R-:W-:Y:S01]  /*0530*/  FMUL R7, R7, UR4 ;  /* 0x0000000407077c20 */ /* 0x000fe20008400000 */
[----:B------:R-:W-:Y:S01]  /*0540*/  LOP3.LUT R5, R5, 0xfffffffc, RZ, 0xc0, !PT ;  /* 0xfffffffc05057812 */ /* 0x000fe200078ec0ff */
[----:B------:R-:W-:Y:S01]  /*0550*/  VOTEU.ALL UP0, P0 ;  /* 0x00000000003f7886 */ /* 0x000fe20000000000 */
[----:B------:R-:W-:Y:S01]  /*0560*/  ULDC UR4, c[0x0][0x154] ;  /* 0x0000550000047ab9 */ /* 0x000fe20000000800 */
[----:B------:R-:W-:Y:S02]  /*0570*/  VOTEU.ALL UP1, P0 ;  /* 0x00000000003f7886 */ /* 0x000fe40000020000 */
[----:B------:R-:W0:Y:S01]  /*0580*/  F2I.U32.TRUNC.NTZ R7, R7 ;  /* 0x0000000700077305 */ /* 0x000e22000020f000 */
[----:B------:R-:W-:Y:S01]  /*0590*/  IMAD.IADD R5, R0, 0x1, -R5 ;  /* 0x0000000100057824 */ /* 0x000fe200078e0a05 */
[----:B------:R-:W5:Y:S01]  /*05a0*/  @!UP0 S2UR UR7, SR_CgaCtaId ;  /* 0x00000000000789c3 */ /* 0x000f620000008800 */
[----:B------:R-:W-:Y:S02]  /*05b0*/  @!UP0 UMOV UR6, 0x400 ;  /* 0x0000040000068882 */ /* 0x000fe40000000000 */
[----:B------:R-:W-:Y:S01]  /*05c0*/  IMAD R5, R6, 0x4, R5 ;  /* 0x0000000406057824 */ /* 0x000fe200078e0205 */
[----:B--2---:R-:W-:-:S04]  /*05d0*/  I2FP.F32.U32 R9, R2 ;  /* 0x0000000200097245 */ /* 0x004fc80000201000 */
[----:B------:R-:W-:Y:S01]  /*05e0*/  LEA.HI R0, R5, R5, RZ, 0x1 ;  /* 0x0000000505007211 */ /* 0x000fe200078f08ff */
[----:B------:R-:W-:Y:S01]  /*05f0*/  FMUL R9, R9, UR4 ;  /* 0x0000000409097c20 */ /* 0x000fe20008400000 */
[----:B------:R-:W-:Y:S02]  /*0600*/  UMOV UR4, 0x20 ;  /* 0x0000002000047882 */ /* 0x000fe40000000000 */
[----:B------:R-:W-:Y:S01]  /*0610*/  LOP3.LUT R6, R0, 0xfffffffe, RZ, 0xc0, !PT ;  /* 0xfffffffe00067812 */ /* 0x000fe200078ec0ff */
[----:B0-----:R-:W-:Y:S01]  /*0620*/  IMAD.MOV R13, RZ, RZ, -R7 ;  /* 0x000000ffff0d7224 */ /* 0x001fe200078e0a07 */
[----:B------:R-:W-:-:S04]  /*0630*/  @!UP0 UIADD3 UR4, -UR4, 0x100000, URZ ;  /* 0x0010000004048890 */ /* 0x000fc8000fffe13f */
[----:B------:R-:W-:Y:S02]  /*0640*/  @!UP0 USHF.L.U32 UR5, UR4, 0xb, URZ ;  /* 0x0000000b04058899 */ /* 0x000fe4000800063f */
[----:B------:R-:W-:Y:S01]  /*0650*/  @!UP0 USHF.L.U32 UR4, UR4, 0x1, URZ ;  /* 0x0000000104048899 */ /* 0x000fe2000800063f */
[----:B------:R-:W0:Y:S01]  /*0660*/  F2I.U32.TRUNC.NTZ R9, R9 ;  /* 0x0000000900097305 */ /* 0x000e22000020f000 */
[----:B-1----:R-:W-:Y:S02]  /*0670*/  IMAD R0, R8, R13, UR9 ;  /* 0x0000000908007e24 */ /* 0x002fe4000f8e020d */
[C---:B------:R-:W-:Y:S02]  /*0680*/  IMAD.IADD R7, R5.reuse, 0x1, -R6 ;  /* 0x0000000105077824 */ /* 0x040fe400078e0a06 */
[----:B------:R-:W-:-:S03]  /*0690*/  IMAD.SHL.U32 R6, R5, 0x4, RZ ;  /* 0x0000000405067824 */ /* 0x000fc600078e00ff */
[----:B------:R-:W-:Y:S01]  /*06a0*/  ISETP.NE.AND P2, PT, R7, R0, PT ;  /* 0x000000000700720c */ /* 0x000fe20003f45270 */
[----:B-----5:R-:W-:Y:S01]  /*06b0*/  @!UP0 ULEA UR6, UR7, UR6, 0x18 ;  /* 0x0000000607068291 */ /* 0x020fe2000f8ec03f */
[----:B------:R-:W-:Y:S01]  /*06c0*/  LOP3.LUT R10, R5, 0xc, R6, 0x78, !PT ;  /* 0x0000000c050a7812 */ /* 0x000fe200078e7806 */
[----:B------:R-:W1:Y:S01]  /*06d0*/  LDC R7, c[0x0][0x140] ;  /* 0x00005000ff077b82 */ /* 0x000e620000000800 */
[----:B------:R-:W-:Y:S01]  /*06e0*/  VOTEU.ALL UP0, P0 ;  /* 0x00000000003f7886 */ /* 0x000fe20000000000 */
[----:B------:R-:W-:Y:S01]  /*06f0*/  LOP3.LUT P0, RZ, R4, 0x7, RZ, 0xc0, !PT ;  /* 0x0000000704ff7812 */ /* 0x000fe2000780c0ff */
[----:B0-----:R-:W-:Y:S01]  /*0700*/  IMAD.MOV R12, RZ, RZ, -R9 ;  /* 0x000000ffff0c7224 */ /* 0x001fe200078e0a09 */
[----:B------:R0:W-:Y:S01]  /*0710*/  STL [R1+0x74], R10 ;  /* 0x0000740a01007387 */ /* 0x0001e20000100800 */
[----:B------:R-:W-:Y:S01]  /*0720*/  IMAD.MOV.U32 R4, RZ, RZ, 0x1 ;  /* 0x00000001ff047424 */ /* 0x000fe200078e00ff */
[----:B------:R-:W-:Y:S01]  /*0730*/  ISETP.LT.U32.AND P0, PT, R10, 0x8, !P0 ;  /* 0x000000080a00780c */ /* 0x000fe20004701070 */
[----:B---3--:R-:W-:-:S03]  /*0740*/  IMAD R6, R11, R12, R2 ;  /* 0x0000000c0b067224 */ /* 0x008fc600078e0202 */
[----:B------:R-:W-:Y:S01]  /*0750*/  @P2 LEA.HI R5, R10, R10, RZ, 0x1 ;  /* 0x0000000a0a052211 */ /* 0x000fe200078f08ff */
[----:B------:R-:W2:Y:S02]  /*0760*/  FENCE.VIEW.ASYNC.S ;  /* 0x00000000000073c6 */ /* 0x000ea40000000000 */
[----:B--2---:R0:W2:Y:S01]  /*0770*/  @!UP0 SYNCS.EXCH.64 URZ, [UR6+0x50], UR4 ;  /* 0x00005004063f85b2 */ /* 0x0040a20008000100 */
[----:B------:R-:W-:-:S04]  /*0780*/  @P2 SHF.R.S32.HI R5, RZ, 0x1, R5 ;  /* 0x00000001ff052819 */ /* 0x000fc80000011405 */
[----:B------:R-:W-:Y:S02]  /*0790*/  @P2 ISETP.NE.AND P3, PT, R5, R6, PT ;  /* 0x000000060500220c */ /* 0x000fe40003f65270 */
[----:B------:R-:W-:Y:S02]  /*07a0*/  SEL R5, RZ, 0x1, !P0 ;  /* 0x00000001ff057807 */ /* 0x000fe40004000000 */
[----:B------:R-:W-:Y:S02]  /*07b0*/  @P2 SEL R4, RZ, 0x1, P3 ;  /* 0x00000001ff042807 */ /* 0x000fe40001800000 */
[----:B-1----:R-:W-:Y:S02]  /*07c0*/  ISETP.EQ.U32.AND P5, PT, R7, 0x1, PT ;  /* 0x000000010700780c */ /* 0x002fe40003fa2070 */
[----:B------:R-:W-:Y:S01]  /*07d0*/  LOP3.LUT R4, R4, R5, RZ, 0xc0, !PT ;  /* 0x0000000504047212 */ /* 0x000fe200078ec0ff */
[----:B------:R0:W1:Y:S01]  /*07e0*/  @!UP1 SYNCS.EXCH.64 URZ, [UR6+0x58], UR4 ;  /* 0x00005804063f95b2 */ /* 0x0000620008000100 */
[----:B------:R-:W-:-:S03]  /*07f0*/  NOP ;  /* 0x0000000000007918 */ /* 0x000fc60000000000 */
[----:B------:R0:W-:Y:S06]  /*0800*/  STL [R1+0x70], R4 ;  /* 0x0000700401007387 */ /* 0x0001ec0000100800 */
[----:B--2---:R-:W-:Y:S05]  /*0810*/  @!P5 BRA `(.L_x_3) ;  /* 0x000000000008d947 */ /* 0x004fea0003800000 */
[----:B-1--4-:R-:W-:Y:S01]  /*0820*/  UCGABAR_ARV ;  /* 0x00000000000079c7 */ /* 0x012fe20008000000 */
[----:B------:R-:W-:Y:S05]  /*0830*/  BRA `(.L_x_4) ;  /* 0x0000000000047947 */ /* 0x000fea0003800000 */
.L_x_3:
[----:B-1--4-:R-:W-:Y:S01]  /*0840*/  NOP ;  /* 0x0000000000007918 */ /* 0x012fe20000000000 */
.L_x_4:
[----:B------:R-:W1:Y:S01]  /*0850*/  LDC R3, c[0x0][0x65c] ;  /* 0x00019700ff037b82 */ /* 0x000e620000000800 */
[----:B0-----:R-:W-:Y:S02]  /*0860*/  IMAD.U32 R4, RZ, RZ, UR9 ;  /* 0x00000009ff047e24 */ /* 0x001fe4000f8e00ff */
[----:B------:R-:W-:Y:S01]  /*0870*/  IMAD.MOV.U32 R5, RZ, RZ, RZ ;  /* 0x000000ffff057224 */ /* 0x000fe200078e00ff */
[----:B-1----:R-:W-:-:S13]  /*0880*/  ISETP.NE.AND P4, PT, R3, 0x1, PT ;  /* 0x000000010300780c */ /* 0x002fda0003f85270 */
[----:B------:R-:W0:Y:S01]  /*0890*/  @P4 LDC R7, c[0x0][0x10] ;  /* 0x00000400ff074b82 */ /* 0x000e220000000800 */
[----:B------:R-:W-:Y:S02]  /*08a0*/  @P4 IMAD.MOV.U32 R3, RZ, RZ, RZ ;  /* 0x000000ffff034224 */ /* 0x000fe400078e00ff */
[----:B------:R-:W-:-:S05]  /*08b0*/  @P4 IMAD.MOV.U32 R13, RZ, RZ, RZ ;  /* 0x000000ffff0d4224 */ /* 0x000fca00078e00ff */
[----:B------:R-:W1:Y:S01]  /*08c0*/  @!P4 LDC R9, c[0x0][0xc] ;  /* 0x00000300ff09cb82 */ /* 0x000e620000000800 */
[----:B0-----:R-:W-:-:S04]  /*08d0*/  @P4 IMAD.WIDE.U32 R6, R7, UR9, R2 ;  /* 0x0000000907064c25 */ /* 0x001fc8000f8e0002 */
[----:B------:R-:W-:Y:S02]  /*08e0*/  @P4 IMAD.MOV.U32 R19, RZ, RZ, R6 ;  /* 0x000000ffff134224 */ /* 0x000fe400078e0006 */
[----:B------:R-:W-:Y:S02]  /*08f0*/  @P4 IMAD.IADD R23, R7, 0x1, R13 ;  /* 0x0000000107174824 */ /* 0x000fe400078e020d */
[----:B-1----:R-:W-:-:S04]  /*0900*/  @!P4 IMAD.WIDE.U32 R4, R2, R9, R4 ;  /* 0x000000090204c225 */ /* 0x002fc800078e0004 */
[----:B------:R-:W-:Y:S02]  /*0910*/  @!P4 IMAD.MOV.U32 R19, RZ, RZ, R4 ;  /* 0x000000ffff13c224 */ /* 0x000fe400078e0004 */
[----:B------:R-:W-:-:S03]  /*0920*/  @!P4 IMAD.MOV.U32 R23, RZ, RZ, R5 ;  /* 0x000000ffff17c224 */ /* 0x000fc600078e0005 */
[----:B------:R0:W-:Y:S04]  /*0930*/  STL [R1+0x7c], R19 ;  /* 0x00007c1301007387 */ /* 0x0001e80000100800 */
[----:B------:R0:W-:Y:S01]  /*0940*/  STL [R1+0x78], R23 ;  /* 0x0000781701007387 */ /* 0x0001e20000100800 */
[----:B------:R-:W-:Y:S05]  /*0950*/  @!P5 BRA `(.L_x_5) ;  /* 0x00000000000cd947 */ /* 0x000fea0003800000 */
[----:B------:R-:W-:Y:S01]  /*0960*/  UCGABAR_WAIT ;  /* 0x0000000000007dc7 */ /* 0x000fe20008000000 */
[----:B------:R-:W-:Y:S01]  /*0970*/  CCTL.IVALL ;  /* 0x00000000ff00798f */ /* 0x000fe20002000000 */
[----:B------:R-:W-:Y:S05]  /*0980*/  BRA `(.L_x_6) ;  /* 0x0000000000047947 */ /* 0x000fea0003800000 */
.L_x_5:
[----:B------:R-:W-:Y:S06]  /*0990*/  BAR.SYNC.DEFER_BLOCKING 0x0 ;  /* 0x0000000000007b1d */ /* 0x000fec0000010000 */
.L_x_6:
[----:B------:R-:W-:Y:S05]  /*09a0*/  @!P1 BRA `(.L_x_7) ;  /* 0x000000e400989947 */ /* 0x000fea0003800000 */
[----:B------:R-:W-:-:S06]  /*09b0*/  UISETP.GT.U32.AND UP0, UPT, UR10, 0x1, UPT ;  /* 0x000000010a00788c */ /* 0x000fcc000bf04070 */
[----:B------:R-:W-:-:S13]  /*09c0*/  PLOP3.LUT P0, PT, PT, PT, UP0, 0x80, 0x0 ;  /* 0x000000000000781c */ /* 0x000fda0003f0f008 */
[----:B------:R-:W-:Y:S05]  /*09d0*/  @P0 EXIT ;  /* 0x000000000000094d */ /* 0x000fea0003800000 */
[----:B------:R-:W-:Y:S01]  /*09e0*/  IMAD.MOV.U32 R6, RZ, RZ, -0x1 ;  /* 0xffffffffff067424 */ /* 0x000fe200078e00ff */
[----:B------:R-:W-:Y:S01]  /*09f0*/  ULDC.64 UR4, c[0x0][0x650] ;  /* 0x0001940000047ab9 */ /* 0x000fe20000000a00 */
[----:B------:R-:W-:Y:S01]  /*0a00*/  IMAD.MOV.U32 R5, RZ, RZ, -0x1 ;  /* 0xffffffffff057424 */ /* 0x000fe200078e00ff */
[----:B------:R-:W-:Y:S01]  /*0a10*/  ISETP.GE.U32.AND P0, PT, R19, UR4, PT ;  /* 0x0000000413007c0c */ /* 0x000fe2000bf06070 */
[----:B------:R-:W-:Y:S01]  /*0a20*/  UMOV UR12, 0xffffffff ;  /* 0xffffffff000c7882 */ /* 0x000fe20000000000 */
[----:B------:R1:W-:Y:S01]  /*0a30*/  STL [R1+0x84], R6 ;  /* 0x0000840601007387 */ /* 0x0003e20000100800 */
[----:B------:R-:W-:Y:S02]  /*0a40*/  PRMT R4, RZ, 0x7610, R4 ;  /* 0x00007610ff047816 */ /* 0x000fe40000000004 */
[----:B------:R-:W-:Y:S01]  /*0a50*/  ISETP.GE.U32.AND.EX P0, PT, R23, UR5, PT, P0 ;  /* 0x0000000517007c0c */ /* 0x000fe2000bf06100 */
[----:B------:R1:W-:-:S12]  /*0a60*/  STL [R1+0x80], R5 ;  /* 0x0000800501007387 */ /* 0x0003d80000100800 */
[----:B-1----:R-:W-:Y:S05]  /*0a70*/  @P0 BRA `(.L_x_8) ;  /* 0x0000000400380947 */ /* 0x002fea0003800000 */
[----:B------:R-:W1:Y:S01]  /*0a80*/  LDC.64 R14, c[0x0][0x628] ;  /* 0x00018a00ff0e7b82 */ /* 0x000e620000000a00 */
[----:B------:R-:W-:Y:S02]  /*0a90*/  IMAD.MOV.U32 R4, RZ, RZ, R19 ;  /* 0x000000ffff047224 */ /* 0x000fe400078e0013 */
[----:B------:R-:W-:-:S05]  /*0aa0*/  IMAD.MOV.U32 R5, RZ, RZ, R23 ;  /* 0x000000ffff057224 */ /* 0x000fca00078e0017 */
[----:B------:R-:W2:Y:S08]  /*0ab0*/  LDC R10, c[0x0][0x630] ;  /* 0x00018c00ff0a7b82 */ /* 0x000eb00000000800 */
[----:B------:R-:W3:Y:S01]  /*0ac0*/  LDC.64 R16, c[0x0][0x620] ;  /* 0x00018800ff107b82 */ /* 0x000ee20000000a00 */
[----:B-1----:R-:W-:-:S04]  /*0ad0*/  ISETP.NE.U32.AND P0, PT, R14, RZ, PT ;  /* 0x000000ff0e00720c */ /* 0x002fc80003f05070 */
[----:B------:R-:W-:-:S13]  /*0ae0*/  ISETP.NE.AND.EX P0, PT, R15, RZ, PT, P0 ;  /* 0x000000ff0f00720c */ /* 0x000fda0003f05300 */
[----:B--23--:R-:W-:Y:S05]  /*0af0*/  @!P0 BRA `(.L_x_9) ;  /* 0x0000000000288947 */ /* 0x00cfea0003800000 */
[----:B------:R-:W1:Y:S02]  /*0b00*/  LDC R9, c[0x0][0x634] ;  /* 0x00018d00ff097b82 */ /* 0x000e640000000800 */
[----:B-1----:R-:W-:-:S05]  /*0b10*/  IADD3 R9, P0, R19, R9, RZ ;  /* 0x0000000913097210 */ /* 0x002fca0007f1e0ff */
[----:B------:R-:W-:-:S04]  /*0b20*/  IMAD.X R13, RZ, RZ, R23, P0 ;  /* 0x000000ffff0d7224 */ /* 0x000fc800000e0617 */
[----:B------:R-:W-:-:S04]  /*0b30*/  IMAD.WIDE.U32 R4, R13, R14, RZ ;  /* 0x0000000e0d047225 */ /* 0x000fc800078e00ff */
[----:B------:R-:W-:-:S04]  /*0b40*/  IMAD.WIDE.U32 R6, P0, R9, R15, R4 ;  /* 0x0000000f09067225 */ /* 0x000fc80007800004 */
[----:B------:R-:W-:-:S04]  /*0b50*/  IMAD.WIDE.U32 R4, R9, R14, RZ ;  /* 0x0000000e09047225 */ /* 0x000fc800078e00ff */
[----:B------:R-:W-:Y:S01]  /*0b60*/  IMAD.X R9, RZ, RZ, RZ, P0 ;  /* 0x000000ffff097224 */ /* 0x000fe200000e06ff */
[----:B------:R-:W-:Y:S01]  /*0b70*/  IADD3 RZ, P0, R5, R6, RZ ;  /* 0x0000000605ff7210 */ /* 0x000fe20007f1e0ff */
[----:B------:R-:W-:-:S04]  /*0b80*/  IMAD.MOV.U32 R8, RZ, RZ, R7 ;  /* 0x000000ffff087224 */ /* 0x000fc800078e0007 */
[----:B------:R-:W-:-:S08]  /*0b90*/  IMAD.WIDE.U32.X R4, R13, R15, R8, P0 ;  /* 0x0000000f0d047225 */ /* 0x000fd000000e0408 */
.L_x_9:
[----:B------:R-:W1:Y:S01]  /*0ba0*/  LDC.64 R20, c[0x0][0x640] ;  /* 0x00019000ff147b82 */ /* 0x000e620000000a00 */
[-C--:B------:R-:W-:Y:S01]  /*0bb0*/  SHF.R.U64 R22, R4, R10.reuse, R5 ;  /* 0x0000000a04167219 */ /* 0x080fe20000001205 */
[----:B------:R-:W-:Y:S01]  /*0bc0*/  IMAD.MOV.U32 R4, RZ, RZ, R19 ;  /* 0x000000ffff047224 */ /* 0x000fe200078e0013 */
[----:B------:R-:W-:Y:S01]  /*0bd0*/  SHF.R.U32.HI R3, RZ, R10, R5 ;  /* 0x0000000aff037219 */ /* 0x000fe20000011605 */
[----:B------:R-:W-:Y:S01]  /*0be0*/  IMAD.MOV.U32 R5, RZ, RZ, R23 ;  /* 0x000000ffff057224 */ /* 0x000fe200078e0017 */
[----:B------:R-:W-:Y:S01]  /*0bf0*/  IADD3 R7, P0, RZ, -R22, RZ ;  /* 0x80000016ff077210 */ /* 0x000fe20007f1e0ff */
[----:B0-----:R-:W-:Y:S02]  /*0c00*/  IMAD R23, R11, R12, R2 ;  /* 0x0000000c0b177224 */ /* 0x001fe400078e0202 */
[----:B------:R-:W0:Y:S01]  /*0c10*/  LDC R8, c[0x0][0x618] ;  /* 0x00018600ff087b82 */ /* 0x000e220000000800 */
[----:B------:R-:W-:Y:S02]  /*0c20*/  IMAD.MOV.U32 R11, RZ, RZ, 0x1 ;  /* 0x00000001ff0b7424 */ /* 0x000fe400078e00ff */
[----:B------:R-:W-:-:S02]  /*0c30*/  IMAD.X R3, RZ, RZ, ~R3, P0 ;  /* 0x000000ffff037224 */ /* 0x000fc400000e0e03 */
[----:B------:R-:W-:-:S03]  /*0c40*/  IMAD.WIDE.U32 R4, R7, R16, R4 ;  /* 0x0000001007047225 */ /* 0x000fc600078e0004 */
[----:B------:R-:W2:Y:S01]  /*0c50*/  LDC R14, c[0x0][0x608] ;  /* 0x00018200ff0e7b82 */ /* 0x000ea20000000800 */
[----:B------:R-:W-:-:S04]  /*0c60*/  IMAD R6, R3, R16, RZ ;  /* 0x0000001003067224 */ /* 0x000fc800078e02ff */
[----:B------:R-:W-:-:S03]  /*0c70*/  IMAD R3, R7, R17, R6 ;  /* 0x0000001107037224 */ /* 0x000fc600078e0206 */
[----:B------:R-:W3:Y:S01]  /*0c80*/  LDC R18, c[0x0][0x658] ;  /* 0x00019600ff127b82 */ /* 0x000ee20000000800 */
[----:B------:R-:W-:Y:S01]  /*0c90*/  IMAD.IADD R3, R5, 0x1, R3 ;  /* 0x0000000105037824 */ /* 0x000fe200078e0203 */
[----:B-1----:R-:W-:Y:S01]  /*0ca0*/  ISETP.NE.U32.AND P0, PT, R20, RZ, PT ;  /* 0x000000ff1400720c */ /* 0x002fe20003f05070 */
[----:B------:R-:W-:-:S03]  /*0cb0*/  IMAD.MOV.U32 R5, RZ, RZ, -0x1 ;  /* 0xffffffffff057424 */ /* 0x000fc600078e00ff */
[----:B------:R-:W-:Y:S02]  /*0cc0*/  ISETP.NE.AND.EX P0, PT, R21, RZ, PT, P0 ;  /* 0x000000ff1500720c */ /* 0x000fe40003f05300 */
[----:B------:R-:W1:Y:S01]  /*0cd0*/  LDC R13, c[0x0][0x600] ;  /* 0x00018000ff0d7b82 */ /* 0x000e620000000800 */
[-CC-:B0-----:R-:W-:Y:S02]  /*0ce0*/  SHF.R.U64 R10, R4, R8.reuse, R3.reuse ;  /* 0x00000008040a7219 */ /* 0x181fe40000001203 */
[----:B------:R-:W-:-:S05]  /*0cf0*/  SHF.R.U32.HI R3, RZ, R8, R3 ;  /* 0x00000008ff037219 */ /* 0x000fca0000011603 */
[----:B------:R-:W0:Y:S01]  /*0d00*/  LDC R15, c[0x0][0x648] ;  /* 0x00019200ff0f7b82 */ /* 0x000e220000000800 */
[-CC-:B--2---:R-:W-:Y:S02]  /*0d10*/  SHF.R.U64 R19, R10, R14.reuse, R3.reuse ;  /* 0x0000000e0a137219 */ /* 0x184fe40000001203 */
[----:B------:R-:W-:-:S05]  /*0d20*/  SHF.R.U32.HI R3, RZ, R14, R3 ;  /* 0x0000000eff037219 */ /* 0x000fca0000011603 */
[----:B------:R-:W2:Y:S01]  /*0d30*/  LDC R17, c[0x0][0x638] ;  /* 0x00018e00ff117b82 */ /* 0x000ea20000000800 */
[-C--:B---3--:R-:W-:Y:S02]  /*0d40*/  SHF.L.U32 R2, R5, R18.reuse, RZ ;  /* 0x0000001205027219 */ /* 0x088fe400000006ff */
[--C-:B------:R-:W-:Y:S02]  /*0d50*/  SHF.R.U64 R12, R19, R18, R3.reuse ;  /* 0x00000012130c7219 */ /* 0x100fe40000001203 */
[----:B------:R-:W-:Y:S02]  /*0d60*/  LOP3.LUT R8, RZ, R2, RZ, 0x33, !PT ;  /* 0x00000002ff087212 */ /* 0x000fe400078e33ff */
[----:B------:R-:W-:Y:S01]  /*0d70*/  SHF.R.U32.HI R3, RZ, R18, R3 ;  /* 0x00000012ff037219 */ /* 0x000fe20000011603 */
[----:B------:R-:W3:Y:S01]  /*0d80*/  LDC R16, c[0x0][0x610] ;  /* 0x00018400ff107b82 */ /* 0x000ee20000000800 */
[----:B------:R-:W-:Y:S01]  /*0d90*/  IMAD.MOV.U32 R2, RZ, RZ, R12 ;  /* 0x000000ffff027224 */ /* 0x000fe200078e000c */
[----:B------:R-:W-:Y:S06]  /*0da0*/  @!P0 BRA `(.L_x_10) ;  /* 0x0000000000288947 */ /* 0x000fec0003800000 */
[----:B------:R-:W4:Y:S02]  /*0db0*/  LDC R7, c[0x0][0x64c] ;  /* 0x00019300ff077b82 */ /* 0x000f240000000800 */
[----:B----4-:R-:W-:-:S05]  /*0dc0*/  IADD3 R7, P0, R12, R7, RZ ;  /* 0x000000070c077210 */ /* 0x010fca0007f1e0ff */
        /* <DEDUP_REMOVED lines=8> */
.L_x_10:
[----:B0-----:R-:W-:Y:S01]  /*0e50*/  SHF.R.U64 R4, R2, R15, R3 ;  /* 0x0000000f02047219 */ /* 0x001fe20000001203 */
[----:B-1----:R-:W-:Y:S01]  /*0e60*/  VIADD R5, R13, 0xffffffff ;  /* 0xffffffff0d057836 */ /* 0x002fe20000000000 */
[----:B------:R-:W-:Y:S02]  /*0e70*/  SHF.L.U32 R2, R11, R18, RZ ;  /* 0x000000120b027219 */ /* 0x000fe400000006ff */
[----:B------:R-:W-:Y:S01]  /*0e80*/  LOP3.LUT R3, R19, R8, RZ, 0xc0, !PT ;  /* 0x0000000813037212 */ /* 0x000fe200078ec0ff */
[----:B------:R-:W-:Y:S01]  /*0e90*/  IMAD.MOV R6, RZ, RZ, -R4 ;  /* 0x000000ffff067224 */ /* 0x000fe200078e0a04 */
[----:B------:R-:W-:Y:S02]  /*0ea0*/  SEL R0, R0, R23, !P4 ;  /* 0x0000001700007207 */ /* 0x000fe40006000000 */
[----:B------:R-:W-:Y:S01]  /*0eb0*/  LOP3.LUT R5, R10, R5, RZ, 0xc0, !PT ;  /* 0x000000050a057212 */ /* 0x000fe200078ec0ff */
[----:B------:R-:W-:Y:S01]  /*0ec0*/  IMAD R3, R2, R4, R3 ;  /* 0x0000000402037224 */ /* 0x000fe200078e0203 */
[----:B------:R-:W-:Y:S01]  /*0ed0*/  R2UR UR12, R22 ;  /* 0x00000000160c72ca */ /* 0x000fe200000e0000 */
[----:B--2---:R-:W-:-:S02]  /*0ee0*/  IMAD R2, R6, R17, R12 ;  /* 0x0000001106027224 */ /* 0x004fc400078e020c */
[----:B---3--:R-:W-:Y:S02]  /*0ef0*/  IMAD R0, R3, R16, R0 ;  /* 0x0000001003007224 */ /* 0x008fe400078e0200 */
[----:B------:R-:W-:Y:S02]  /*0f00*/  IMAD R3, R2, R13, R5 ;  /* 0x0000000d02037224 */ /* 0x000fe400078e0205 */
[----:B------:R-:W-:-:S03]  /*0f10*/  IMAD.MOV.U32 R4, RZ, RZ, 0x1 ;  /* 0x00000001ff047424 */ /* 0x000fc600078e00ff */
[----:B------:R-:W-:Y:S02]  /*0f20*/  SEL R2, R3, R0, !P4 ;  /* 0x0000000003027207 */ /* 0x000fe40006000000 */
[----:B------:R-:W-:-:S03]  /*0f30*/  SEL R0, R0, R3, !P4 ;  /* 0x0000000300007207 */ /* 0x000fc60006000000 */
[----:B------:R1:W-:Y:S04]  /*0f40*/  STL [R1+0x80], R2 ;  /* 0x0000800201007387 */ /* 0x0003e80000100800 */
[----:B------:R1:W-:Y:S02]  /*0f50*/  STL [R1+0x84], R0 ;  /* 0x0000840001007387 */ /* 0x0003e40000100800 */
.L_x_8:
[----:B------:R-:W-:-:S08]  /*0f60*/  NOP ;  /* 0x0000000000007918 */ /* 0x000fd00000000000 */
[----:B------:R-:W2:Y:S02]  /*0f70*/  USETMAXREG.TRY_ALLOC.CTAPOOL UP0, 0xe8 ;  /* 0x000000e8000079c8 */ /* 0x000ea40008000600 */
[----:B--2---:R-:W-:-:S13]  /*0f80*/  PLOP3.LUT P0, PT, PT, PT, UP0, 0x80, 0x0 ;  /* 0x000000000000781c */ /* 0x004fda0003f0f008 */
[----:B------:R-:W-:Y:S05]  /*0f90*/  @!P0 BRA `(.L_x_8) ;  /* 0xfffffffc00f08947 */ /* 0x000fea000383ffff */
[----:B------:R-:W-:Y:S01]  /*0fa0*/  ULDC.64 UR4, c[0x0][0x598] ;  /* 0x0001660000047ab9 */ /* 0x000fe20000000a00 */
[----:B------:R-:W-:Y:S01]  /*0fb0*/  ULDC.64 UR14, c[0x0][0x208] ;  /* 0x00008200000e7ab9 */ /* 0x000fe20000000a00 */
[----:B------:R-:W-:-:S04]  /*0fc0*/  ISETP.NE.U32.AND P0, PT, RZ, UR4, PT ;  /* 0x00000004ff007c0c */ /* 0x000fc8000bf05070 */
[----:B------:R-:W-:-:S13]  /*0fd0*/  ISETP.NE.AND.EX P0, PT, RZ, UR5, PT, P0 ;  /* 0x00000005ff007c0c */ /* 0x000fda000bf05300 */
[----:B------:R-:W-:Y:S05]  /*0fe0*/  @!P0 BRA `(.L_x_11) ;  /* 0x0000000000208947 */ /* 0x000fea0003800000 */
[----:B-1----:R-:W1:Y:S02]  /*0ff0*/  LDC.64 R2, c[0x0][0x598] ;  /* 0x00016600ff027b82 */ /* 0x002e640000000a00 */
[----:B-1----:R-:W2:Y:S02]  /*1000*/  LDG.E.64 R2, desc[UR14][R2.64] ;  /* 0x0000000e02027981 */ /* 0x002ea4000c1e1b00 */
[----:B--2---:R-:W-:-:S04]  /*1010*/  ISETP.NE.U32.AND P0, PT, R2, RZ, PT ;  /* 0x000000ff0200720c */ /* 0x004fc80003f05070 */
[----:B------:R-:W-:-:S13]  /*1020*/  ISETP.NE.AND.EX P0, PT, R3, RZ, PT, P0 ;  /* 0x000000ff0300720c */ /* 0x000fda0003f05300 */
[----:B------:R-:W-:Y:S05]  /*1030*/  @!P0 BRA `(.L_x_11) ;  /* 0x00000000000c8947 */ /* 0x000fea0003800000 */
[----:B------:R-:W2:Y:S02]  /*1040*/  LD.E R2, desc[UR14][R2.64] ;  /* 0x0000000e02027980 */ /* 0x000ea4000c101900 */
[----:B--2---:R-:W-:Y:S01]  /*1050*/  R2UR UR20, R2 ;  /* 0x00000000021472ca */ /* 0x004fe200000e0000 */
[----:B------:R-:W-:-:S14]  /*1060*/  BRA `(.L_x_12) ;  /* 0x0000000000247947 */ /* 0x000fdc0003800000 */
.L_x_11:
[----:B------:R-:W-:Y:S02]  /*1070*/  ULDC.64 UR4, c[0x0][0x588] ;  /* 0x0001620000047ab9 */ /* 0x000fe40000000a00 */
[----:B------:R-:W-:-:S04]  /*1080*/  ISETP.NE.U32.AND P0, PT, RZ, UR4, PT ;  /* 0x00000004ff007c0c */ /* 0x000fc8000bf05070 */
[----:B------:R-:W-:-:S13]  /*1090*/  ISETP.NE.AND.EX P0, PT, RZ, UR5, PT, P0 ;  /* 0x00000005ff007c0c */ /* 0x000fda000bf05300 */
[----:B------:R-:W-:Y:S05]  /*10a0*/  @!P0 BRA `(.L_x_13) ;  /* 0x0000000000108947 */ /* 0x000fea0003800000 */
[----:B-1----:R-:W1:Y:S02]  /*10b0*/  LDC.64 R2, c[0x0][0x588] ;  /* 0x00016200ff027b82 */ /* 0x002e640000000a00 */
[----:B-1----:R-:W2:Y:S02]  /*10c0*/  LDG.E R2, desc[UR14][R2.64] ;  /* 0x0000000e02027981 */ /* 0x002ea4000c1e1900 */
[----:B--2---:R-:W-:Y:S01]  /*10d0*/  R2UR UR20, R2 ;  /* 0x00000000021472ca */ /* 0x004fe200000e0000 */
[----:B------:R-:W-:-:S14]  /*10e0*/  BRA `(.L_x_12) ;  /* 0x0000000000047947 */ /* 0x000fdc0003800000 */
.L_x_13:
[----:B------:R-:W-:-:S05]  /*10f0*/  ULDC UR20, c[0x0][0x580] ;  /* 0x0001600000147ab9 */ /* 0x000fca0000000800 */
.L_x_12:
[----:B------:R-:W-:Y:S02]  /*1100*/  ULDC.64 UR4, c[0x0][0x5a0] ;  /* 0x0001680000047ab9 */ /* 0x000fe40000000a00 */
        /* <DEDUP_REMOVED lines=11> */
.L_x_14:
        /* <DEDUP_REMOVED lines=8> */
.L_x_16:
[----:B------:R-:W-:-:S05]  /*1240*/  ULDC UR21, c[0x0][0x584] ;  /* 0x0001610000157ab9 */ /* 0x000fca0000000800 */
.L_x_15:
[----:B------:R-:W-:-:S13]  /*1250*/  LOP3.LUT P0, RZ, R4, 0xff, RZ, 0xc0, !PT ;  /* 0x000000ff04ff7812 */ /* 0x000fda000780c0ff */
[----:B------:R-:W-:Y:S05]  /*1260*/  @!P0 EXIT ;  /* 0x000000000000894d */ /* 0x000fea0003800000 */
[----:B------:R-:W-:Y:S01]  /*1270*/  ULDC UR4, c[0x0][0x28c] ;  /* 0x0000a30000047ab9 */ /* 0x000fe20000000800 */
[----:B------:R-:W-:Y:S02]  /*1280*/  ULOP3.LUT UR22, UR13, 0x1, URZ, 0xfc, !UPT ;  /* 0x000000010d167892 */ /* 0x000fe4000f8efc3f */
[----:B------:R-:W-:-:S04]  /*1290*/  UIADD3 UR4, UR4, 0x7f, URZ ;  /* 0x0000007f04047890 */ /* 0x000fc8000fffe03f */
[----:B------:R-:W-:-:S04]  /*12a0*/  USHF.R.S32.HI UR5, URZ, 0x1f, UR4 ;  /* 0x0000001f3f057899 */ /* 0x000fc80008011404 */
[----:B------:R-:W-:-:S03]  /*12b0*/  ULEA.HI UR5, UR5, UR4, URZ, 0x7 ;  /* 0x0000000405057291 */ /* 0x000fc6000f8f383f */
[----:B------:R-:W-:Y:S01]  /*12c0*/  UMOV UR4, URZ ;  /* 0x0000003f00047c82 */ /* 0x000fe20008000000 */
[----:B------:R-:W-:-:S03]  /*12d0*/  USHF.R.S32.HI UR9, URZ, 0x7, UR5 ;  /* 0x000000073f097899 */ /* 0x000fc60008011405 */
[----:B------:R-:W-:-:S09]  /*12e0*/  UMOV UR5, URZ ;  /* 0x0000003f00057c82 */ /* 0x000fd20008000000 */
.L_x_297:
[----:B-1----:R-:W1:Y:S01]  /*12f0*/  S2R R0, SR_TID.X ;  /* 0x0000000000007919 */ /* 0x002e620000002100 */
[----:B--2---:R-:W2:Y:S01]  /*1300*/  S2UR UR18, SR_CgaCtaId ;  /* 0x00000000001279c3 */ /* 0x004ea20000008800 */
[----:B------:R-:W-:Y:S01]  /*1310*/  UMOV UR17, 0x400 ;  /* 0x0000040000117882 */ /* 0x000fe20000000000 */
[----:B------:R-:W-:Y:S01]  /*1320*/  UMOV UR6, URZ ;  /* 0x0000003f00067c82 */ /* 0x000fe20008000000 */
[----:B------:R-:W-:Y:S01]  /*1330*/  STL [R1+0x6c], RZ ;  /* 0x00006cff01007387 */ /* 0x000fe20000100800 */
[----:B------:R-:W-:Y:S01]  /*1340*/  UMOV UR7, URZ ;  /* 0x0000003f00077c82 */ /* 0x000fe20008000000 */
[----:B------:R-:W-:Y:S01]  /*1350*/  UMOV UR8, URZ ;  /* 0x0000003f00087c82 */ /* 0x000fe20008000000 */
[----:B------:R-:W-:Y:S01]  /*1360*/  UMOV UR23, UR5 ;  /* 0x0000000500177c82 */ /* 0x000fe20008000000 */
[----:B------:R-:W-:Y:S01]  /*1370*/  STL [R1+0x68], RZ ;  /* 0x000068ff01007387 */ /* 0x000fe20000100800 */
[----:B---3--:R-:W3:Y:S01]  /*1380*/  LDC R2, c[0x0][0x28c] ;  /* 0x0000a300ff027b82 */ /* 0x008ee20000000800 */
[----:B------:R-:W-:Y:S01]  /*1390*/  UMOV UR24, UR4 ;  /* 0x0000000400187c82 */ /* 0x000fe20008000000 */
[----:B------:R-:W-:Y:S01]  /*13a0*/  CS2R R4, SRZ ;  /* 0x0000000000047805 */ /* 0x000fe2000001ff00 */
[----:B------:R-:W-:Y:S01]  /*13b0*/  STL [R1+0x64], RZ ;  /* 0x000064ff01007387 */ /* 0x000fe20000100800 */
[----:B------:R-:W-:-:S02]  /*13c0*/  CS2R R6, SRZ ;  /* 0x0000000000067805 */ /* 0x000fc4000001ff00 */
[----:B------:R-:W-:Y:S02]  /*13d0*/  CS2R R8, SRZ ;  /* 0x0000000000087805 */ /* 0x000fe4000001ff00 */
[----:B------:R-:W-:Y:S01]  /*13e0*/  CS2R R10, SRZ ;  /* 0x00000000000a7805 */ /* 0x000fe2000001ff00 */
[----:B------:R-:W-:Y:S01]  /*13f0*/  STL [R1+0x60], RZ ;  /* 0x000060ff01007387 */ /* 0x000fe20000100800 */
[----:B------:R-:W-:Y:S02]  /*1400*/  CS2R R12, SRZ ;  /* 0x00000000000c7805 */ /* 0x000fe4000001ff00 */
[----:B------:R-:W-:Y:S02]  /*1410*/  CS2R R14, SRZ ;  /* 0x00000000000e7805 */ /* 0x000fe4000001ff00 */
[----:B------:R-:W-:Y:S01]  /*1420*/  CS2R R16, SRZ ;  /* 0x0000000000107805 */ /* 0x000fe2000001ff00 */
[----:B------:R-:W-:Y:S01]  /*1430*/  STL [R1+0x5c], RZ ;  /* 0x00005cff01007387 */ /* 0x000fe20000100800 */
[----:B0-----:R-:W-:-:S02]  /*1440*/  CS2R R18, SRZ ;  /* 0x0000000000127805 */ /* 0x001fc4000001ff00 */
[----:B------:R-:W-:Y:S02]  /*1450*/  CS2R R20, SRZ ;  /* 0x0000000000147805 */ /* 0x000fe4000001ff00 */
[----:B------:R-:W-:Y:S01]  /*1460*/  CS2R R22, SRZ ;  /* 0x0000000000167805 */ /* 0x000fe2000001ff00 */
[----:B------:R-:W-:Y:S01]  /*1470*/  STL [R1+0x58], RZ ;  /* 0x000058ff01007387 */ /* 0x000fe20000100800 */
[----:B------:R-:W-:Y:S02]  /*1480*/  CS2R R152, SRZ ;  /* 0x0000000000987805 */ /* 0x000fe4000001ff00 */
[----:B------:R-:W-:Y:S02]  /*1490*/  CS2R R154, SRZ ;  /* 0x00000000009a7805 */ /* 0x000fe4000001ff00 */
[----:B------:R-:W-:Y:S01]  /*14a0*/  CS2R R156, SRZ ;  /* 0x00000000009c7805 */ /* 0x000fe2000001ff00 */
[----:B------:R-:W-:Y:S01]  /*14b0*/  STL [R1+0x54], RZ ;  /* 0x000054ff01007387 */ /* 0x000fe20000100800 */
[----:B------:R-:W-:-:S02]  /*14c0*/  CS2R R158, SRZ ;  /* 0x00000000009e7805 */ /* 0x000fc4000001ff00 */
[----:B------:R-:W-:Y:S02]  /*14d0*/  CS2R R160, SRZ ;  /* 0x0000000000a07805 */ /* 0x000fe4000001ff00 */
[----:B------:R-:W-:Y:S02]  /*14e0*/  CS2R R162, SRZ ;  /* 0x0000000000a27805 */ /* 0x000fe4000001ff00 */
[----:B-1----:R-:W-:Y:S01]  /*14f0*/  LOP3.LUT R0, R0, 0x80, RZ, 0xc0, !PT ;  /* 0x0000008000007812 */ /* 0x002fe200078ec0ff */
[----:B------:R-:W-:Y:S01]  /*1500*/  STL [R1+0x50], RZ ;  /* 0x000050ff01007387 */ /* 0x000fe20000100800 */
[----:B---3--:R-:W-:Y:S02]  /*1510*/  ISETP.GE.AND P0, PT, R2, 0x1, PT ;  /* 0x000000010200780c */ /* 0x008fe40003f06270 */
[----:B------:R-:W-:Y:S02]  /*1520*/  CS2R R2, SRZ ;  /* 0x0000000000027805 */ /* 0x000fe4000001ff00 */
[----:B------:R-:W-:Y:S01]  /*1530*/  SHF.R.U32.HI R0, RZ, 0x7, R0 ;  /* 0x00000007ff007819 */ /* 0x000fe20000011600 */
        /* <DEDUP_REMOVED lines=8> */
[----:B------:R-:W0:Y:S01]  /*15c0*/  SHFL.IDX PT, R0, R0, RZ, 0x1f ;  /* 0x00001fff00007589 */ /* 0x000e2200000e0000 */
[----:B------:R-:W-:-:S02]  /*15d0*/  CS2R R176, SRZ ;  /* 0x0000000000b07805 */ /* 0x000fc4000001ff00 */
[----:B------:R-:W-:Y:S02]  /*15e0*/  CS2R R178, SRZ ;  /* 0x0000000000b27805 */ /* 0x000fe4000001ff00 */
[----:B------:R-:W-:Y:S01]  /*15f0*/  CS2R R180, SRZ ;  /* 0x0000000000b47805 */ /* 0x000fe2000001ff00 */
[----:B------:R1:W-:Y:S01]  /*1600*/  STL [R1+0x44], RZ ;  /* 0x000044ff01007387 */ /* 0x0003e20000100800 */
[----:B------:R-:W-:Y:S02]  /*1610*/  CS2R R182, SRZ ;  /* 0x0000000000b67805 */ /* 0x000fe4000001ff00 */
[----:B------:R-:W-:Y:S02]  /*1620*/  CS2R R184, SRZ ;  /* 0x0000000000b87805 */ /* 0x000fe4000001ff00 */
[----:B------:R-:W-:Y:S01]  /*1630*/  CS2R R186, SRZ ;  /* 0x0000000000ba7805 */ /* 0x000fe2000001ff00 */
[----:B------:R1:W-:Y:S01]  /*1640*/  STL [R1+0x40], RZ ;  /* 0x000040ff01007387 */ /* 0x0003e20000100800 */
        /* <DEDUP_REMOVED lines=14> */
[----:B------:R-:W-:Y:S02]  /*1730*/  CS2R R210, SRZ ;  /* 0x0000000000d27805 */ /* 0x000fe4000001ff00 */
[----:B0-----:R-:W-:Y:S01]  /*1740*/  R2UR UR10, R0 ;  /* 0x00000000000a72ca */ /* 0x001fe200000e0000 */
[----:B------:R1:W-:Y:S01]  /*1750*/  STL [R1+0x30], RZ ;  /* 0x000030ff01007387 */ /* 0x0003e20000100800 */
[----:B------:R-:W-:Y:S01]  /*1760*/  IMAD.MOV.U32 R0, RZ, RZ, RZ ;  /* 0x000000ffff007224 */ /* 0x000fe200078e00ff */
[----:B------:R-:W-:-:S02]  /*1770*/  CS2R R212, SRZ ;  /* 0x0000000000d47805 */ /* 0x000fc4000001ff00 */
[----:B------:R-:W-:Y:S01]  /*1780*/  CS2R R214, SRZ ;  /* 0x0000000000d67805 */ /* 0x000fe2000001ff00 */
[----:B------:R1:W-:Y:S01]  /*1790*/  STL [R1+0x2c], RZ ;  /* 0x00002cff01007387 */ /* 0x0003e20000100800 */
[----:B------:R-:W-:Y:S02]  /*17a0*/  CS2R R216, SRZ ;  /* 0x0000000000d87805 */ /* 0x000fe4000001ff00 */
[----:B------:R-:W-:Y:S02]  /*17b0*/  CS2R R218, SRZ ;  /* 0x0000000000da7805 */ /* 0x000fe4000001ff00 */
[----:B------:R-:W-:Y:S01]  /*17c0*/  CS2R R220, SRZ ;  /* 0x0000000000dc7805 */ /* 0x000fe2000001ff00 */
[----:B------:R1:W-:Y:S01]  /*17d0*/  STL [R1+0x28], RZ ;  /* 0x000028ff01007387 */ /* 0x0003e20000100800 */
[----:B------:R-:W-:Y:S02]  /*17e0*/  CS2R R222, SRZ ;  /* 0x0000000000de7805 */ /* 0x000fe4000001ff00 */
[----:B------:R-:W-:-:S02]  /*17f0*/  CS2R R224, SRZ ;  /* 0x0000000000e07805 */ /* 0x000fc4000001ff00 */
[----:B------:R-:W-:Y:S01]  /*1800*/  CS2R R226, SRZ ;  /* 0x0000000000e27805 */ /* 0x000fe2000001ff00 */
[----:B------:R1:W-:Y:S01]  /*1810*/  STL [R1+0x24], RZ ;  /* 0x000024ff01007387 */ /* 0x0003e20000100800 */
[----:B------:R-:W-:Y:S01]  /*1820*/  ULEA.HI UR11, UR10, UR10, URZ, 0x1 ;  /* 0x0000000a0a0b7291 */ /* 0x000fe2000f8f083f */
[----:B------:R-:W-:Y:S01]  /*1830*/  IMAD.MOV.U32 R228, RZ, RZ, RZ ;  /* 0x000000ffffe47224 */ /* 0x000fe200078e00ff */
[----:B------:R-:W-:Y:S01]  /*1840*/  CS2R R88, SRZ ;  /* 0x0000000000587805 */ /* 0x000fe2000001ff00 */
[----:B------:R1:W-:Y:S01]  /*1850*/  STL [R1+0x20], RZ ;  /* 0x000020ff01007387 */ /* 0x0003e20000100800 */
[----:B------:R-:W-:Y:S01]  /*1860*/  ULOP3.LUT UR16, UR11, 0x7fffe, URZ, 0xc0, !UPT ;  /* 0x0007fffe0b107892 */ /* 0x000fe2000f8ec03f */
[----:B------:R-:W-:Y:S01]  /*1870*/  CS2R R90, SRZ ;  /* 0x00000000005a7805 */ /* 0x000fe2000001ff00 */
[----:B--2---:R-:W-:Y:S01]  /*1880*/  ULEA UR11, UR18, UR17, 0x18 ;  /* 0x00000011120b7291 */ /* 0x004fe2000f8ec03f */
[----:B------:R1:W-:Y:S01]  /*1890*/  STL [R1+0x1c], RZ ;  /* 0x00001cff01007387 */ /* 0x0003e20000100800 */
[----:B------:R-:W-:Y:S01]  /*18a0*/  UIADD3 UR16, UR10, -UR16, URZ ;  /* 0x800000100a107290 */ /* 0x000fe2000fffe03f */
[----:B------:R-:W-:-:S02]  /*18b0*/  CS2R R92, SRZ ;  /* 0x00000000005c7805 */ /* 0x000fc4000001ff00 */
[----:B------:R-:W-:Y:S01]  /*18c0*/  CS2R R94, SRZ ;  /* 0x00000000005e7805 */ /* 0x000fe2000001ff00 */
[----:B------:R1:W-:Y:S01]  /*18d0*/  STL [R1+0x18], RZ ;  /* 0x000018ff01007387 */ /* 0x0003e20000100800 */
[----:B------:R-:W-:Y:S01]  /*18e0*/  ULEA UR16, UR16, UR11, 0xd ;  /* 0x0000000b10107291 */ /* 0x000fe2000f8e683f */
[----:B------:R-:W-:Y:S02]  /*18f0*/  CS2R R96, SRZ ;  /* 0x0000000000607805 */ /* 0x000fe4000001ff00 */
[----:B------:R-:W-:Y:S01]  /*1900*/  CS2R R98, SRZ ;  /* 0x0000000000627805 */ /* 0x000fe2000001ff00 */
[----:B------:R1:W-:Y:S01]  /*1910*/  STL [R1+0x14], RZ ;  /* 0x000014ff01007387 */ /* 0x0003e20000100800 */
[----:B------:R-:W-:Y:S01]  /*1920*/  UIADD3 UR16, UR16, 0x100, URZ ;  /* 0x0000010010107890 */ /* 0x000fe2000fffe03f */
[----:B------:R-:W-:Y:S02]  /*1930*/  CS2R R100, SRZ ;  /* 0x0000000000647805 */ /* 0x000fe4000001ff00 */
[----:B------:R-:W-:Y:S01]  /*1940*/  CS2R R102, SRZ ;  /* 0x0000000000667805 */ /* 0x000fe2000001ff00 */
[----:B------:R1:W-:Y:S01]  /*1950*/  STL [R1+0x10], RZ ;  /* 0x000010ff01007387 */ /* 0x0003e20000100800 */
[----:B------:R-:W-:Y:S01]  /*1960*/  USHF.R.U32.HI UR10, URZ, 0x4, UR16 ;  /* 0x000000043f0a7899 */ /* 0x000fe20008011610 */
[----:B------:R-:W-:-:S02]  /*1970*/  CS2R R104, SRZ ;  /* 0x0000000000687805 */ /* 0x000fc4000001ff00 */
[----:B------:R-:W-:Y:S01]  /*1980*/  CS2R R106, SRZ ;  /* 0x00000000006a7805 */ /* 0x000fe2000001ff00 */
[----:B------:R1:W-:Y:S01]  /*1990*/  STL [R1+0xc], RZ ;  /* 0x00000cff01007387 */ /* 0x0003e20000100800 */
[----:B------:R-:W-:Y:S01]  /*19a0*/  ULOP3.LUT UR10, UR10, 0x3fff, URZ, 0xc0, !UPT ;  /* 0x00003fff0a0a7892 */ /* 0x000fe2000f8ec03f */
        /* <DEDUP_REMOVED lines=10> */
[----:B------:R1:W-:Y:S01]  /*1a50*/  STL [R1], RZ ;  /* 0x000000ff01007387 */ /* 0x0003e20000100800 */
[----:B------:R-:W-:Y:S02]  /*1a60*/  CS2R R124, SRZ ;  /* 0x00000000007c7805 */ /* 0x000fe4000001ff00 */
[----:B------:R-:W-:Y:S02]  /*1a70*/  CS2R R126, SRZ ;  /* 0x00000000007e7805 */ /* 0x000fe4000001ff00 */
[----:B------:R-:W-:Y:S02]  /*1a80*/  CS2R R128, SRZ ;  /* 0x0000000000807805 */ /* 0x000fe4000001ff00 */
[----:B------:R-:W-:-:S02]  /*1a90*/  CS2R R130, SRZ ;  /* 0x0000000000827805 */ /* 0x000fc4000001ff00 */
[----:B------:R-:W-:Y:S02]  /*1aa0*/  CS2R R132, SRZ ;  /* 0x0000000000847805 */ /* 0x000fe4000001ff00 */
[----:B------:R-:W-:Y:S02]  /*1ab0*/  CS2R R134, SRZ ;  /* 0x0000000000867805 */ /* 0x000fe4000001ff00 */
        /* <DEDUP_REMOVED lines=9> */
[----:B----4-:R-:W-:-:S02]  /*1b50*/  CS2R R26, SRZ ;  /* 0x00000000001a7805 */ /* 0x010fc4000001ff00 */
        /* <DEDUP_REMOVED lines=29> */
[----:B------:R-:W-:Y:S01]  /*1d30*/  CS2R R86, SRZ ;  /* 0x0000000000567805 */ /* 0x000fe2000001ff00 */
[----:B-1----:R-:W-:Y:S06]  /*1d40*/  @!P0 BRA `(.L_x_17) ;  /* 0x0000001000c08947 */ /* 0x002fec0003800000 */
[----:B------:R-:W-:-:S06]  /*1d50*/  UISETP.NE.AND UP0, UPT, UR22, 0x3, UPT ;  /* 0x000000031600788c */ /* 0x000fcc000bf05270 */
[----:B------:R-:W-:-:S13]  /*1d60*/  PLOP3.LUT P1, PT, PT, PT, UP0, 0x80, 0x0 ;  /* 0x000000000000781c */ /* 0x000fda0003f2f008 */
[----:B------:R-:W-:Y:S05]  /*1d70*/  @!P1 BRA `(.L_x_18) ;  /* 0x0000000000049947 */ /* 0x000fea0003800000 */
[----:B------:R-:W-:Y:S01]  /*1d80*/  BPT.TRAP 0x1 ;  /* 0x000000040000795c */ /* 0x000fe20000300000 */
.L_x_18:
[----:B------:R-:W-:Y:S01]  /*1d90*/  ULEA UR6, UR5, UR11, 0x3 ;  /* 0x0000000b05067291 */ /* 0x000fe2000f8e183f */
[----:B------:R-:W-:-:S05]  /*1da0*/  IMAD.U32 R0, RZ, RZ, UR4 ;  /* 0x00000004ff007e24 */ /* 0x000fca000f8e00ff */
[----:B------:R-:W-:-:S04]  /*1db0*/  SHF.L.U32 R0, R0, 0x1f, RZ ;  /* 0x0000001f00007819 */ /* 0x000fc800000006ff */
[----:B------:R0:W1:Y:S01]  /*1dc0*/  SYNCS.PHASECHK.TRANS64.TRYWAIT P0, [UR6], R0 ;  /* 0x00000000ff0075a7 */ /* 0x0000620008000146 */
[----:B------:R-:W-:Y:S05]  /*1dd0*/  @!P1 BRA `(.L_x_19) ;  /* 0x0000000000049947 */ /* 0x000fea0003800000 */
[----:B------:R-:W-:Y:S01]  /*1de0*/  BPT.TRAP 0x1 ;  /* 0x000000040000795c */ /* 0x000fe20000300000 */
.L_x_19:
[----:B-1----:R-:W-:Y:S05]  /*1df0*/  @P0 BRA `(.L_x_20) ;  /* 0x0000000000080947 */ /* 0x002fea0003800000 */
[----:B------:R-:W1:Y:S02]  /*1e00*/  SYNCS.PHASECHK.TRANS64.TRYWAIT P0, [UR6], R0 ;  /* 0x00000000ff0075a7 */ /* 0x000e640008000146 */
[----:B-1----:R-:W-:Y:S05]  /*1e10*/  @!P0 BRA `(.L_x_21) ;  /* 0x000000e800548947 */ /* 0x002fea0003800000 */
.L_x_20:
[----:B------:R-:W-:Y:S01]  /*1e20*/  UIADD3 UR6, UR11, 0x20100, URZ ;  /* 0x000201000b067890 */ /* 0x000fe2000fffe03f */
[----:B------:R-:W-:Y:S01]  /*1e30*/  WARPGROUP.ARRIVE ;  /* 0x00000000000079c5 */ /* 0x000fe20000000000 */
[----:B------:R-:W-:Y:S01]  /*1e40*/  ULOP3.LUT UR7, UR10, 0x10000, URZ, 0xfc, !UPT ;  /* 0x000100000a077892 */ /* 0x000fe2000f8efc3f */
[----:B------:R2:W-:Y:S01]  /*1e50*/  STL [R1+0x6c], RZ ;  /* 0x00006cff01007387 */ /* 0x0005e20000100800 */
[----:B------:R-:W-:Y:S01]  /*1e60*/  USHF.R.U32.HI UR6, URZ, 0x4, UR6 ;  /* 0x000000043f067899 */ /* 0x000fe20008011606 */
[----:B01----:R-:W-:Y:S01]  /*1e70*/  IMAD.MOV.U32 R0, RZ, RZ, RZ ;  /* 0x000000ffff007224 */ /* 0x003fe200078e00ff */
[----:B------:R-:W-:Y:S01]  /*1e80*/  ULEA UR7, UR5, UR7, 0xb ;  /* 0x0000000705077291 */ /* 0x000fe2000f8e583f */
[----:B------:R2:W-:Y:S01]  /*1e90*/  STL [R1+0x68], RZ ;  /* 0x000068ff01007387 */ /* 0x0005e20000100800 */
[----:B------:R-:W-:Y:S01]  /*1ea0*/  ULOP3.LUT UR6, UR6, 0x3fff, URZ, 0xc0, !UPT ;  /* 0x00003fff06067892 */ /* 0x000fe2000f8ec03f */
[----:B------:R-:W-:Y:S01]  /*1eb0*/  CS2R R2, SRZ ;  /* 0x0000000000027805 */ /* 0x000fe2000001ff00 */
[----:B------:R-:W-:Y:S01]  /*1ec0*/  UMOV UR17, 0x40000040 ;  /* 0x4000004000117882 */ /* 0x000fe20000000000 */
[----:B------:R-:W-:Y:S01]  /*1ed0*/  UMOV UR19, 0x40000040 ;  /* 0x4000004000137882 */ /* 0x000fe20000000000 */
[----:B------:R-:W-:Y:S01]  /*1ee0*/  ULOP3.LUT UR6, UR6, 0x10000, URZ, 0xfc, !UPT ;  /* 0x0001000006067892 */ /* 0x000fe2000f8efc3f */
[----:B------:R2:W-:Y:S01]  /*1ef0*/  STL [R1+0x64], RZ ;  /* 0x000064ff01007387 */ /* 0x0005e20000100800 */
[----:B------:R-:W-:Y:S01]  /*1f00*/  UMOV UR16, UR7 ;  /* 0x0000000700107c82 */ /* 0x000fe20008000000 */
[----:B------:R-:W-:Y:S01]  /*1f10*/  CS2R R4, SRZ ;  /* 0x0000000000047805 */ /* 0x000fe2000001ff00 */
[----:B------:R-:W-:Y:S01]  /*1f20*/  ULEA UR8, UR5, UR6, 0xa ;  /* 0x0000000605087291 */ /* 0x000fe2000f8e503f */
[----:B------:R2:W-:Y:S01]  /*1f30*/  STL [R1+0x60], RZ ;  /* 0x000060ff01007387 */ /* 0x0005e20000100800 */
[----:B------:R-:W-:Y:S01]  /*1f40*/  CS2R R6, SRZ ;  /* 0x0000000000067805 */ /* 0x000fe2000001ff00 */
[----:B------:R-:W-:Y:S01]  /*1f50*/  UMOV UR6, 0x4 ;  /* 0x0000000400067882 */ /* 0x000fe20000000000 */
[----:B------:R-:W-:Y:S01]  /*1f60*/  CS2R R8, SRZ ;  /* 0x0000000000087805 */ /* 0x000fe2000001ff00 */
[----:B------:R2:W-:Y:S01]  /*1f70*/  STL [R1+0x5c], RZ ;  /* 0x00005cff01007387 */ /* 0x0005e20000100800 */
[----:B------:R-:W-:Y:S01]  /*1f80*/  CS2R R10, SRZ ;  /* 0x00000000000a7805 */ /* 0x000fe2000001ff00 */
[----:B------:R-:W-:Y:S01]  /*1f90*/  UMOV UR18, UR8 ;  /* 0x0000000800127c82 */ /* 0x000fe20008000000 */
[----:B------:R-:W-:Y:S01]  /*1fa0*/  CS2R R12, SRZ ;  /* 0x00000000000c7805 */ /* 0x000fe2000001ff00 */
[----:B------:R-:W-:Y:S01]  /*1fb0*/  QGMMA.64x128x32.F32.E4M3.E4M3 R88, gdesc[UR16], RZ, !UPT ;  /* 0x01e00000105879f3 */ /* 0x000fe2000c7008ff */
[----:B------:R-:W-:Y:S01]  /*1fc0*/  UIADD3 UR16, UR7, 0x400, URZ ;  /* 0x0000040007107890 */ /* 0x000fe2000fffe03f */
[----:B------:R2:W-:Y:S01]  /*1fd0*/  STL [R1+0x58], RZ ;  /* 0x000058ff01007387 */ /* 0x0005e20000100800 */
[----:B------:R-:W-:Y:S01]  /*1fe0*/  UMOV UR17, 0x40000040 ;  /* 0x4000004000117882 */ /* 0x000fe20000000000 */
[----:B------:R-:W-:-:S02]  /*1ff0*/  CS2R R14, SRZ ;  /* 0x00000000000e7805 */ /* 0x000fc4000001ff00 */
[----:B------:R-:W-:Y:S01]  /*2000*/  CS2R R16, SRZ ;  /* 0x0000000000107805 */ /* 0x000fe2000001ff00 */
[----:B------:R2:W-:Y:S01]  /*2010*/  STL [R1+0x54], RZ ;  /* 0x000054ff01007387 */ /* 0x0005e20000100800 */
[----:B------:R-:W-:Y:S02]  /*2020*/  CS2R R18, SRZ ;  /* 0x0000000000127805 */ /* 0x000fe4000001ff00 */
[----:B------:R-:W-:Y:S02]  /*2030*/  CS2R R20, SRZ ;  /* 0x0000000000147805 */ /* 0x000fe4000001ff00 */
[----:B------:R-:W-:Y:S01]  /*2040*/  CS2R R22, SRZ ;  /* 0x0000000000167805 */ /* 0x000fe2000001ff00 */
[----:B------:R2:W-:Y:S01]  /*2050*/  STL [R1+0x50], RZ ;  /* 0x000050ff01007387 */ /* 0x0005e20000100800 */
[----:B------:R-:W-:Y:S01]  /*2060*/  CS2R R152, SRZ ;  /* 0x0000000000987805 */ /* 0x000fe2000001ff00 */
[----:B------:R-:W-:Y:S01]  /*2070*/  QGMMA.64x128x32.F32.E4M3.E4M3 R24, gdesc[UR16], RZ, !UPT ;  /* 0x01e00000101879f3 */ /* 0x000fe2000c7008ff */
[----:B------:R-:W-:Y:S01]  /*2080*/  UIADD3 UR16, UR7, 0x2, URZ ;  /* 0x0000000207107890 */ /* 0x000fe2000fffe03f */
[----:B------:R2:W-:Y:S01]  /*2090*/  STL [R1+0x4c], RZ ;  /* 0x00004cff01007387 */ /* 0x0005e20000100800 */
[----:B------:R-:W-:Y:S01]  /*20a0*/  UIADD3 UR18, UR8, 0x2, URZ ;  /* 0x0000000208127890 */ /* 0x000fe2000fffe03f */
[----:B------:R-:W-:Y:S01]  /*20b0*/  CS2R R154, SRZ ;  /* 0x00000000009a7805 */ /* 0x000fe2000001ff00 */
[----:B------:R-:W-:Y:S01]  /*20c0*/  UMOV UR17, 0x40000040 ;  /* 0x4000004000117882 */ /* 0x000fe20000000000 */
[----:B------:R-:W-:Y:S01]  /*20d0*/  UMOV UR19, 0x40000040 ;  /* 0x4000004000137882 */ /* 0x000fe20000000000 */
        /* <DEDUP_REMOVED lines=49> */
[----:B------:R-:W-:-:S03]  /*23f0*/  IMAD.MOV.U32 R228, RZ, RZ, RZ ;  /* 0x000000ffffe47224 */ /* 0x000fc600078e00ff */
[----:B------:R2:W-:Y:S04]  /*2400*/  STL [R1+0x14], RZ ;  /* 0x000014ff01007387 */ /* 0x0005e80000100800 */
[----:B------:R2:W-:Y:S04]  /*2410*/  STL [R1+0x10], RZ ;  /* 0x000010ff01007387 */ /* 0x0005e80000100800 */
[----:B------:R2:W-:Y:S04]  /*2420*/  STL [R1+0xc], RZ ;  /* 0x00000cff01007387 */ /* 0x0005e80000100800 */
[----:B------:R2:W-:Y:S04]  /*2430*/  STL [R1+0x8], RZ ;  /* 0x000008ff01007387 */ /* 0x0005e80000100800 */
[----:B------:R2:W-:Y:S04]  /*2440*/  STL [R1+0x4], RZ ;  /* 0x000004ff01007387 */ /* 0x0005e80000100800 */
[----:B------:R2:W-:Y:S01]  /*2450*/  STL [R1], RZ ;  /* 0x000000ff01007387 */ /* 0x0005e20000100800 */
[----:B------:R-:W-:Y:S01]  /*2460*/  QGMMA.64x128x32.F32.E4M3.E4M3 R88, gdesc[UR16], R88 ;  /* 0x01e00000105879f3 */ /* 0x000fe20008700858 */
[----:B------:R-:W-:Y:S01]  /*2470*/  UIADD3 UR16, UR7, 0x402, URZ ;  /* 0x0000040207107890 */ /* 0x000fe2000fffe03f */
[----:B------:R-:W-:-:S10]  /*2480*/  UMOV UR17, 0x40000040 ;  /* 0x4000004000117882 */ /* 0x000fd40000000000 */
[----:B------:R-:W-:Y:S01]  /*2490*/  QGMMA.64x128x32.F32.E4M3.E4M3 R24, gdesc[UR16], R24 ;  /* 0x01e00000101879f3 */ /* 0x000fe20008700818 */
[----:B------:R-:W-:Y:S02]  /*24a0*/  UIADD3 UR16, UR7, 0x4, URZ ;  /* 0x0000000407107890 */ /* 0x000fe4000fffe03f */
[----:B------:R-:W-:Y:S01]  /*24b0*/  UIADD3 UR18, UR8, 0x4, URZ ;  /* 0x0000000408127890 */ /* 0x000fe2000fffe03f */
[----:B------:R-:W-:Y:S01]  /*24c0*/  UMOV UR17, 0x40000040 ;  /* 0x4000004000117882 */ /* 0x000fe20000000000 */
[----:B------:R-:W-:-:S07]  /*24d0*/  UMOV UR19, 0x40000040 ;  /* 0x4000004000137882 */ /* 0x000fce0000000000 */
        /* <DEDUP_REMOVED lines=10> */
[----:B------:R-:W-:Y:S02]  /*2580*/  UMOV UR17, 0x40000040 ;  /* 0x4000004000117882 */ /* 0x000fe40000000000 */
[----:B------:R-:W-:Y:S02]  /*2590*/  ULDC UR7, c[0x0][0x50c] ;  /* 0x0001430000077ab9 */ /* 0x000fe40000000800 */
[----:B------:R-:W-:-:S04]  /*25a0*/  UISETP.NE.AND UP0, UPT, UR7, 0x4, UPT ;  /* 0x000000040700788c */ /* 0x000fc8000bf05270 */
[----:B------:R-:W-:Y:S02]  /*25b0*/  USEL UR7, URZ, 0x1, UP0 ;  /* 0x000000013f077887 */ /* 0x000fe40008000000 */
[----:B------:R-:W-:Y:S04]  /*25c0*/  QGMMA.64x128x32.F32.E4M3.E4M3 R24, gdesc[UR16], R24, gsb0 ;  /* 0x01e00000101879f3 */ /* 0x000fe80008000818 */
[----:B------:R-:W-:-:S13]  /*25d0*/  ISETP.NE.AND P0, PT, RZ, UR7, PT ;  /* 0x00000007ff007c0c */ /* 0x000fda000bf05270 */
[----:B--2---:R-:W-:Y:S05]  /*25e0*/  @!P0 BRA `(.L_x_22) ;  /* 0x0000000800808947 */ /* 0x004fea0003800000 */
[----:B------:R-:W-:Y:S02]  /*25f0*/  WARPGROUP.DEPBAR.LE gsb0, 0x0 ;  /* 0x00008000000079c5 */ /* 0x000fe40000010000 */
[----:B------:R-:W-:-:S01]  /*2600*/  FADD R227, RZ, R89 ;  /* 0x00000059ffe37221 */ /* 0x000fc20000000000 */
[----:B------:R-:W-:Y:S01]  /*2610*/  FADD R228, RZ, R88 ;  /* 0x00000058ffe47221 */ /* 0x000fe20000000000 */
[----:B------:R-:W-:-:S01]  /*2620*/  FADD R226, RZ, R90 ;  /* 0x0000005affe27221 */ /* 0x000fc20000000000 */
[----:B------:R-:W-:Y:S01]  /*2630*/  FADD R225, RZ, R91 ;  /* 0x0000005bffe17221 */ /* 0x000fe20000000000 */
[----:B------:R-:W-:-:S01]  /*2640*/  FADD R224, RZ, R92 ;  /* 0x0000005cffe07221 */ /* 0x000fc20000000000 */
[----:B------:R0:W-:Y:S01]  /*2650*/  STL [R1+0x88], R227 ;  /* 0x000088e301007387 */ /* 0x0001e20000100800 */
[----:B------:R-:W-:-:S01]  /*2660*/  FADD R223, RZ, R93 ;  /* 0x0000005dffdf7221 */ /* 0x000fc20000000000 */
[----:B------:R-:W-:Y:S01]  /*2670*/  FADD R222, RZ, R94 ;  /* 0x0000005effde7221 */ /* 0x000fe20000000000 */
[----:B------:R-:W-:-:S01]  /*2680*/  FADD R221, RZ, R95 ;  /* 0x0000005fffdd7221 */ /* 0x000fc20000000000 */
[----:B------:R-:W-:Y:S01]  /*2690*/  FADD R220, RZ, R96 ;  /* 0x00000060ffdc7221 */ /* 0x000fe20000000000 */
[----:B------:R-:W-:-:S01]  /*26a0*/  FADD R219, RZ, R97 ;  /* 0x00000061ffdb7221 */ /* 0x000fc20000000000 */
[----:B------:R-:W-:Y:S01]  /*26b0*/  FADD R218, RZ, R98 ;  /* 0x00000062ffda7221 */ /* 0x000fe20000000000 */
[----:B------:R-:W-:-:S01]  /*26c0*/  FADD R217, RZ, R99 ;  /* 0x00000063ffd97221 */ /* 0x000fc20000000000 */
[----:B------:R-:W-:Y:S01]  /*26d0*/  FADD R216, RZ, R100 ;  /* 0x00000064ffd87221 */ /* 0x000fe20000000000 */
[----:B------:R-:W-:-:S01]  /*26e0*/  FADD R215, RZ, R101 ;  /* 0x00000065ffd77221 */ /* 0x000fc20000000000 */
[----:B0-----:R-:W-:Y:S01]  /*26f0*/  FADD R227, RZ, R60 ;  /* 0x0000003cffe37221 */ /* 0x001fe20000000000 */
[----:B------:R-:W-:-:S01]  /*2700*/  FADD R214, RZ, R102 ;  /* 0x00000066ffd67221 */ /* 0x000fc20000000000 */
[----:B------:R-:W-:Y:S01]  /*2710*/  FADD R213, RZ, R103 ;  /* 0x00000067ffd57221 */ /* 0x000fe20000000000 */
[----:B------:R-:W-:-:S01]  /*2720*/  FADD R212, RZ, R104 ;  /* 0x00000068ffd47221 */ /* 0x000fc20000000000 */
[----:B------:R-:W-:Y:S01]  /*2730*/  FADD R211, RZ, R105 ;  /* 0x00000069ffd37221 */ /* 0x000fe20000000000 */
[----:B------:R0:W-:Y:S01]  /*2740*/  STL [R1], R227 ;  /* 0x000000e301007387 */ /* 0x0001e20000100800 */
        /* <DEDUP_REMOVED lines=94> */
[----:B0-----:R-:W-:-:S05]  /*2d30*/  FADD R227, RZ, R67 ;  /* 0x00000043ffe37221 */ /* 0x001fca0000000000 */
[----:B------:R0:W-:Y:S02]  /*2d40*/  STL [R1+0x1c], R227 ;  /* 0x00001ce301007387 */ /* 0x0001e40000100800 */
        /* <DEDUP_REMOVED lines=39> */
[----:B------:R0:W-:Y:S04]  /*2fc0*/  STL [R1+0x6c], R227 ;  /* 0x00006ce301007387 */ /* 0x0001e80000100800 */
[----:B0-----:R0:W5:Y:S01]  /*2fd0*/  LDL.LU R227, [R1+0x88] ;  /* 0x0000880001e37983 */ /* 0x0011620000300800 */
[----:B------:R-:W-:-:S05]  /*2fe0*/  UMOV UR6, URZ ;  /* 0x0000003f00067c82 */ /* 0x000fca0008000000 */
.L_x_22:
[----:B------:R-:W-:Y:S01]  /*2ff0*/  UIADD3 UR23, UR5, 0x1, URZ ;  /* 0x0000000105177890 */ /* 0x000fe2000fffe03f */
[----:B------:R-:W-:-:S03]  /*3000*/  UMOV UR8, 0x1 ;  /* 0x0000000100087882 */ /* 0x000fc60000000000 */
[----:B------:R-:W-:-:S04]  /*3010*/  UISETP.NE.AND UP0, UPT, UR23, 0x4, UPT ;  /* 0x000000041700788c */ /* 0x000fc8000bf05270 */
[----:B------:R-:W-:Y:S02]  /*3020*/  USEL UR24, URZ, 0x1, UP0 ;  /* 0x000000013f187887 */ /* 0x000fe40008000000 */
[----:B------:R-:W-:Y:S02]  /*3030*/  USEL UR23, UR23, URZ, UP0 ;  /* 0x0000003f17177287 */ /* 0x000fe40008000000 */
[----:B------:R-:W-:-:S12]  /*3040*/  ULOP3.LUT UR24, UR4, UR24, URZ, 0x3c, !UPT ;  /* 0x0000001804187292 */ /* 0x000fd8000f8e3c3f */
.L_x_17:
[----:B------:R-:W-:-:S04]  /*3050*/  UISETP.LT.AND UP0, UPT, UR9, 0x1, UPT ;  /* 0x000000010900788c */ /* 0x000fc8000bf01270 */
[----:B------:R-:W-:-:S04]  /*3060*/  USEL UR16, UR9, 0x1, UP0 ;  /* 0x0000000109107887 */ /* 0x000fc80008000000 */
[----:B------:R-:W-:-:S04]  /*3070*/  UIADD3 UR26, UR9, -UR16, URZ ;  /* 0x80000010091a7290 */ /* 0x000fc8000fffe03f */
[----:B------:R-:W-:-:S06]  /*3080*/  UISETP.GE.AND UP0, UPT, UR26, 0x1, UPT ;  /* 0x000000011a00788c */ /* 0x000fcc000bf06270 */
[----:B------:R-:W-:-:S13]  /*3090*/  PLOP3.LUT P0, PT, PT, PT, UP0, 0x80, 0x0 ;  /* 0x000000000000781c */ /* 0x000fda0003f0f008 */
[----:B------:R-:W-:Y:S05]  /*30a0*/  @!P0 BRA `(.L_x_23) ;  /* 0x0000001000fc8947 */ /* 0x000fea0003800000 */
[----:B------:R-:W-:Y:S01]  /*30b0*/  UMOV UR25, UR5 ;  /* 0x0000000500197c82 */ /* 0x000fe20008000000 */
[----:B------:R-:W-:-:S05]  /*30c0*/  ULDC UR27, c[0x0][0x50c] ;  /* 0x00014300001b7ab9 */ /* 0x000fca0000000800 */
.L_x_31:
[----:B------:R-:W-:-:S06]  /*30d0*/  UISETP.NE.AND UP0, UPT, UR22, 0x3, UPT ;  /* 0x000000031600788c */ /* 0x000fcc000bf05270 */
[----:B------:R-:W-:-:S13]  /*30e0*/  PLOP3.LUT P1, PT, PT, PT, UP0, 0x80, 0x0 ;  /* 0x000000000000781c */ /* 0x000fda0003f2f008 */
[----:B-----5:R-:W-:Y:S05]  /*30f0*/  @!P1 BRA `(.L_x_24) ;  /* 0x0000000000049947 */ /* 0x020fea0003800000 */
[----:B------:R-:W-:Y:S01]  /*3100*/  BPT.TRAP 0x1 ;  /* 0x000000040000795c */ /* 0x000fe20000300000 */
.L_x_24:
[----:B------:R-:W1:Y:S01]  /*3110*/  S2UR UR16, SR_CgaCtaId ;  /* 0x00000000001079c3 */ /* 0x000e620000008800 */
[----:B------:R-:W-:Y:S01]  /*3120*/  UMOV UR11, 0x400 ;  /* 0x00000400000b7882 */ /* 0x000fe20000000000 */
[----:B------:R-:W-:-:S05]  /*3130*/  IMAD.U32 R229, RZ, RZ, UR24 ;  /* 0x00000018ffe57e24 */ /* 0x000fca000f8e00ff */
[----:B------:R-:W-:Y:S01]  /*3140*/  SHF.L.U32 R229, R229, 0x1f, RZ ;  /* 0x0000001fe5e57819 */ /* 0x000fe200000006ff */
[----:B-1----:R-:W-:-:S04]  /*3150*/  ULEA UR11, UR16, UR11, 0x18 ;  /* 0x0000000b100b7291 */ /* 0x002fc8000f8ec03f */
[----:B------:R-:W-:-:S09]  /*3160*/  ULEA UR16, UR23, UR11, 0x3 ;  /* 0x0000000b17107291 */ /* 0x000fd2000f8e183f */
[----:B------:R1:W2:Y:S01]  /*3170*/  SYNCS.PHASECHK.TRANS64.TRYWAIT P0, [UR16], R229 ;  /* 0x000000e5ff0075a7 */ /* 0x0002a20008000150 */
[----:B------:R-:W-:Y:S05]  /*3180*/  @!P1 BRA `(.L_x_25) ;  /* 0x0000000000049947 */ /* 0x000fea0003800000 */
[----:B------:R-:W-:Y:S01]  /*3190*/  BPT.TRAP 0x1 ;  /* 0x000000040000795c */ /* 0x000fe20000300000 */
.L_x_25:
[----:B--2---:R-:W-:Y:S05]  /*31a0*/  @P0 BRA `(.L_x_26) ;  /* 0x0000000000080947 */ /* 0x004fea0003800000 */
[----:B------:R-:W2:Y:S02]  /*31b0*/  SYNCS.PHASECHK.TRANS64.TRYWAIT P0, [UR16], R229 ;  /* 0x000000e5ff0075a7 */ /* 0x000ea40008000150 */
[----:B--2---:R-:W-:Y:S05]  /*31c0*/  @!P0 BRA `(.L_x_27) ;  /* 0x000000d400808947 */ /* 0x004fea0003800000 */
.L_x_26:
[----:B------:R-:W-:Y:S01]  /*31d0*/  UIADD3 UR16, UR11, 0x20100, URZ ;  /* 0x000201000b107890 */ /* 0x000fe2000fffe03f */
[----:B------:R-:W-:Y:S01]  /*31e0*/  WARPGROUP.ARRIVE ;  /* 0x00000000000079c5 */ /* 0x000fe20000000000 */
[----:B------:R-:W-:Y:S02]  /*31f0*/  UISETP.NE.AND UP0, UPT, UR7, URZ, UPT ;  /* 0x0000003f0700728c */ /* 0x000fe4000bf05270 */
[----:B------:R-:W-:Y:S02]  /*3200*/  USHF.R.U32.HI UR16, URZ, 0x4, UR16 ;  /* 0x000000043f107899 */ /* 0x000fe40008011610 */
[----:B------:R-:W-:Y:S02]  /*3210*/  USEL UR8, UR8, URZ, !UP0 ;  /* 0x0000003f08087287 */ /* 0x000fe4000c000000 */
[----:B------:R-:W-:Y:S02]  /*3220*/  ULOP3.LUT UR16, UR16, 0x3fff, URZ, 0xc0, !UPT ;  /* 0x00003fff10107892 */ /* 0x000fe4000f8ec03f */
[----:B------:R-:W-:-:S02]  /*3230*/  UISETP.NE.U32.AND UP0, UPT, UR8, URZ, UPT ;  /* 0x0000003f0800728c */ /* 0x000fc4000bf05070 */
[----:B------:R-:W-:Y:S02]  /*3240*/  ULOP3.LUT UR7, UR10, 0x10000, URZ, 0xfc, !UPT ;  /* 0x000100000a077892 */ /* 0x000fe4000f8efc3f */
[----:B------:R-:W-:Y:S02]  /*3250*/  ULOP3.LUT UR8, UR16, 0x10000, URZ, 0xfc, !UPT ;  /* 0x0001000010087892 */ /* 0x000fe4000f8efc3f */
[----:B------:R-:W-:Y:S02]  /*3260*/  ULEA UR7, UR23, UR7, 0xb ;  /* 0x0000000717077291 */ /* 0x000fe4000f8e583f */
[----:B------:R-:W-:Y:S01]  /*3270*/  ULEA UR8, UR23, UR8, 0xa ;  /* 0x0000000817087291 */ /* 0x000fe2000f8e503f */
[----:B------:R-:W-:Y:S01]  /*3280*/  UMOV UR17, 0x40000040 ;  /* 0x4000004000117882 */ /* 0x000fe20000000000 */
[----:B------:R-:W-:Y:S01]  /*3290*/  UMOV UR19, 0x40000040 ;  /* 0x4000004000137882 */ /* 0x000fe20000000000 */
[----:B------:R-:W-:Y:S02]  /*32a0*/  UIADD3 UR6, UR6, 0x4, URZ ;  /* 0x0000000406067890 */ /* 0x000fe4000fffe03f */
[----:B------:R-:W-:-:S02]  /*32b0*/  UMOV UR16, UR7 ;  /* 0x0000000700107c82 */ /* 0x000fc40008000000 */
[----:B------:R-:W-:Y:S02]  /*32c0*/  UMOV UR18, UR8 ;  /* 0x0000000800127c82 */ /* 0x000fe40008000000 */
[----:B------:R-:W-:Y:S01]  /*32d0*/  QGMMA.64x128x32.F32.E4M3.E4M3 R88, gdesc[UR16], R88, UP0 ;  /* 0x01e00000105879f3 */ /* 0x000fe2000bf00858 */
[----:B------:R-:W-:Y:S01]  /*32e0*/  UIADD3 UR16, UR7, 0x400, URZ ;  /* 0x0000040007107890 */ /* 0x000fe2000fffe03f */
[----:B------:R-:W-:-:S10]  /*32f0*/  UMOV UR17, 0x40000040 ;  /* 0x4000004000117882 */ /* 0x000fd40000000000 */
[----:B------:R-:W-:Y:S01]  /*3300*/  QGMMA.64x128x32.F32.E4M3.E4M3 R24, gdesc[UR16], R24, UP0 ;  /* 0x01e00000101879f3 */ /* 0x000fe2000bf00818 */
[----:B------:R-:W-:Y:S02]  /*3310*/  UIADD3 UR16, UR7, 0x2, URZ ;  /* 0x0000000207107890 */ /* 0x000fe4000fffe03f */
[----:B------:R-:W-:Y:S01]  /*3320*/  UIADD3 UR18, UR8, 0x2, URZ ;  /* 0x0000000208127890 */ /* 0x000fe2000fffe03f */
[----:B------:R-:W-:Y:S01]  /*3330*/  UMOV UR17, 0x40000040 ;  /* 0x4000004000117882 */ /* 0x000fe20000000000 */
[----:B------:R-:W-:Y:S01]  /*3340*/  UMOV UR19, 0x40000040 ;  /* 0x4000004000137882 */ /* 0x000fe20000000000 */
[----:B------:R-:W-:-:S06]  /*3350*/  UISETP.NE.AND UP0, UPT, UR6, UR27, UPT ;  /* 0x0000001b0600728c */ /* 0x000fcc000bf05270 */
        /* <DEDUP_REMOVED lines=18> */
[----:B------:R-:W-:Y:S01]  /*3480*/  UMOV UR17, 0x40000040 ;  /* 0x4000004000117882 */ /* 0x000fe20000000000 */
[----:B------:R-:W-:-:S06]  /*3490*/  USEL UR7, URZ, 0x1, UP0 ;  /* 0x000000013f077887 */ /* 0x000fcc0008000000 */
[----:B------:R-:W-:-:S03]  /*34a0*/  ISETP.NE.AND P0, PT, RZ, UR7, PT ;  /* 0x00000007ff007c0c */ /* 0x000fc6000bf05270 */
[----:B------:R-:W-:Y:S03]  /*34b0*/  QGMMA.64x128x32.F32.E4M3.E4M3 R24, gdesc[UR16], R24, gsb0 ;  /* 0x01e00000101879f3 */ /* 0x000fe60008000818 */
[----:B------:R-:W-:-:S07]  /*34c0*/  WARPGROUP.DEPBAR.LE gsb0, 0x1 ;  /* 0x00008000000079c5 */ /* 0x000fce0000010100 */
[----:B------:R-:W-:Y:S05]  /*34d0*/  @!P0 BRA `(.L_x_28) ;  /* 0x0000000c00708947 */ /* 0x000fea0003800000 */
[----:B------:R-:W-:Y:S02]  /*34e0*/  WARPGROUP.DEPBAR.LE gsb0, 0x0 ;  /* 0x00008000000079c5 */ /* 0x000fe40000010000 */
[----:B-----5:R-:W-:-:S01]  /*34f0*/  FADD R227, R89, R227 ;  /* 0x000000e359e37221 */ /* 0x020fc20000000000 */
[----:B------:R-:W-:Y:S01]  /*3500*/  FADD R226, R90, R226 ;  /* 0x000000e25ae27221 */ /* 0x000fe20000000000 */
[----:B------:R-:W-:-:S01]  /*3510*/  FADD R225, R91, R225 ;  /* 0x000000e15be17221 */ /* 0x000fc20000000000 */
[----:B------:R-:W-:Y:S01]  /*3520*/  FADD R224, R92, R224 ;  /* 0x000000e05ce07221 */ /* 0x000fe20000000000 */
[----:B------:R-:W-:-:S01]  /*3530*/  FADD R223, R93, R223 ;  /* 0x000000df5ddf7221 */ /* 0x000fc20000000000 */
[----:B------:R2:W-:Y:S01]  /*3540*/  STL [R1+0x88], R227 ;  /* 0x000088e301007387 */ /* 0x0005e20000100800 */
[----:B------:R-:W-:-:S01]  /*3550*/  FADD R222, R94, R222 ;  /* 0x000000de5ede7221 */ /* 0x000fc20000000000 */
[----:B------:R-:W-:Y:S01]  /*3560*/  FADD R221, R95, R221 ;  /* 0x000000dd5fdd7221 */ /* 0x000fe20000000000 */
[----:B------:R-:W-:-:S01]  /*3570*/  FADD R220, R96, R220 ;  /* 0x000000dc60dc7221 */ /* 0x000fc20000000000 */
[----:B------:R-:W-:Y:S01]  /*3580*/  FADD R219, R97, R219 ;  /* 0x000000db61db7221 */ /* 0x000fe20000000000 */
[----:B------:R-:W-:-:S01]  /*3590*/  FADD R218, R98, R218 ;  /* 0x000000da62da7221 */ /* 0x000fc20000000000 */
[----:B------:R-:W-:Y:S01]  /*35a0*/  FADD R217, R99, R217 ;  /* 0x000000d963d97221 */ /* 0x000fe20000000000 */
[----:B------:R-:W-:-:S01]  /*35b0*/  FADD R216, R100, R216 ;  /* 0x000000d864d87221 */ /* 0x000fc20000000000 */
[----:B------:R-:W-:Y:S01]  /*35c0*/  FADD R215, R101, R215 ;  /* 0x000000d765d77221 */ /* 0x000fe20000000000 */
[----:B------:R-:W-:-:S01]  /*35d0*/  FADD R214, R102, R214 ;  /* 0x000000d666d67221 */ /* 0x000fc20000000000 */
[----:B--2---:R-:W2:Y:S01]  /*35e0*/  LDL.LU R227, [R1+0x28] ;  /* 0x0000280001e37983 */ /* 0x004ea20000300800 */
[----:B------:R-:W-:-:S01]  /*35f0*/  FADD R213, R103, R213 ;  /* 0x000000d567d57221 */ /* 0x000fc20000000000 */
[----:B------:R-:W-:Y:S01]  /*3600*/  FADD R212, R104, R212 ;  /* 0x000000d468d47221 */ /* 0x000fe20000000000 */
[----:B------:R-:W-:-:S01]  /*3610*/  FADD R211, R105, R211 ;  /* 0x000000d369d37221 */ /* 0x000fc20000000000 */
[----:B------:R3:W-:Y:S01]  /*3620*/  STL [R1+0x8c], R226 ;  /* 0x00008ce201007387 */ /* 0x0007e20000100800 */
[----:B------:R-:W-:-:S03]  /*3630*/  FADD R228, R88, R228 ;  /* 0x000000e458e47221 */ /* 0x000fc60000000000 */
[----:B---3--:R-:W3:Y:S04]  /*3640*/  LDL.LU R226, [R1+0x24] ;  /* 0x0000240001e27983 */ /* 0x008ee80000300800 */
[----:B------:R4:W-:Y:S04]  /*3650*/  STL [R1+0x90], R225 ;  /* 0x000090e101007387 */ /* 0x0009e80000100800 */
[----:B----4-:R-:W4:Y:S04]  /*3660*/  LDL.LU R225, [R1+0x20] ;  /* 0x0000200001e17983 */ /* 0x010f280000300800 */
[----:B------:R0:W-:Y:S04]  /*3670*/  STL [R1+0x94], R224 ;  /* 0x000094e001007387 */ /* 0x0001e80000100800 */
[----:B0-----:R-:W4:Y:S04]  /*3680*/  LDL.LU R224, [R1+0x1c] ;  /* 0x00001c0001e07983 */ /* 0x001f280000300800 */
        /* <DEDUP_REMOVED lines=13> */
[----:B0-----:R-:W4:Y:S04]  /*3760*/  LDL.LU R217, [R1] ;  /* 0x0000000001d97983 */ /* 0x001f280000300800 */
[----:B------:R-:W-:Y:S04]  /*3770*/  STL [R1+0xb4], R216 ;  /* 0x0000b4d801007387 */ /* 0x000fe80000100800 */
[----:B------:R-:W-:Y:S04]  /*3780*/  STL [R1+0xb8], R215 ;  /* 0x0000b8d701007387 */ /* 0x000fe80000100800 */
[----:B------:R-:W-:Y:S04]  /*3790*/  STL [R1+0xbc], R214 ;  /* 0x0000bcd601007387 */ /* 0x000fe80000100800 */
[----:B------:R-:W-:Y:S04]  /*37a0*/  STL [R1+0xc0], R213 ;  /* 0x0000c0d501007387 */ /* 0x000fe80000100800 */
[----:B------:R-:W-:Y:S04]  /*37b0*/  STL [R1+0xc4], R212 ;  /* 0x0000c4d401007387 */ /* 0x000fe80000100800 */
[----:B------:R0:W-:Y:S01]  /*37c0*/  STL [R1+0xc8], R211 ;  /* 0x0000c8d301007387 */ /* 0x0001e20000100800 */
[----:B--2---:R-:W-:-:S01]  /*37d0*/  FADD R227, R70, R227 ;  /* 0x000000e346e37221 */ /* 0x004fc20000000000 */
[----:B---3--:R-:W-:Y:S01]  /*37e0*/  FADD R226, R69, R226 ;  /* 0x000000e245e27221 */ /* 0x008fe20000000000 */
[----:B----4-:R-:W-:-:S01]  /*37f0*/  FADD R225, R68, R225 ;  /* 0x000000e144e17221 */ /* 0x010fc20000000000 */
[----:B------:R-:W-:Y:S01]  /*3800*/  FADD R224, R67, R224 ;  /* 0x000000e043e07221 */ /* 0x000fe20000000000 */
[----:B------:R-:W-:-:S01]  /*3810*/  FADD R223, R66, R223 ;  /* 0x000000df42df7221 */ /* 0x000fc20000000000 */
[----:B------:R-:W-:Y:S01]  /*3820*/  FADD R222, R65, R222 ;  /* 0x000000de41de7221 */ /* 0x000fe20000000000 */
[----:B------:R-:W-:-:S01]  /*3830*/  FADD R221, R64, R221 ;  /* 0x000000dd40dd7221 */ /* 0x000fc20000000000 */
[----:B------:R-:W-:Y:S01]  /*3840*/  FADD R220, R63, R220 ;  /* 0x000000dc3fdc7221 */ /* 0x000fe20000000000 */
[----:B------:R-:W-:-:S01]  /*3850*/  FADD R219, R62, R219 ;  /* 0x000000db3edb7221 */ /* 0x000fc20000000000 */
[----:B------:R-:W-:Y:S01]  /*3860*/  FADD R218, R61, R218 ;  /* 0x000000da3dda7221 */ /* 0x000fe20000000000 */
[----:B------:R-:W-:-:S05]  /*3870*/  FADD R217, R60, R217 ;  /* 0x000000d93cd97221 */ /* 0x000fca0000000000 */
[----:B------:R2:W-:Y:S04]  /*3880*/  STL [R1], R217 ;  /* 0x000000d901007387 */ /* 0x0005e80000100800 */
[----:B------:R3:W-:Y:S04]  /*3890*/  STL [R1+0x4], R218 ;  /* 0x000004da01007387 */ /* 0x0007e80000100800 */
[----:B------:R4:W-:Y:S04]  /*38a0*/  STL [R1+0x8], R219 ;  /* 0x000008db01007387 */ /* 0x0009e80000100800 */
[----:B------:R1:W-:Y:S04]  /*38b0*/  STL [R1+0xc], R220 ;  /* 0x00000cdc01007387 */ /* 0x0003e80000100800 */
[----:B------:R1:W-:Y:S04]  /*38c0*/  STL [R1+0x10], R221 ;  /* 0x000010dd01007387 */ /* 0x0003e80000100800 */
[----:B------:R1:W-:Y:S04]  /*38d0*/  STL [R1+0x14], R222 ;  /* 0x000014de01007387 */ /* 0x0003e80000100800 */
[----:B------:R1:W-:Y:S04]  /*38e0*/  STL [R1+0x18], R223 ;  /* 0x000018df01007387 */ /* 0x0003e80000100800 */
[----:B------:R1:W-:Y:S04]  /*38f0*/  STL [R1+0x1c], R224 ;  /* 0x00001ce001007387 */ /* 0x0003e80000100800 */
[----:B0-----:R-:W4:Y:S04]  /*3900*/  LDL.LU R211, [R1+0x2c] ;  /* 0x00002c0001d37983 */ /* 0x001f280000300800 */
[----:B------:R0:W-:Y:S04]  /*3910*/  STL [R1+0x20], R225 ;  /* 0x000020e101007387 */ /* 0x0001e80000100800 */
[----:B------:R-:W4:Y:S04]  /*3920*/  LDL.LU R212, [R1+0x30] ;  /* 0x0000300001d47983 */ /* 0x000f280000300800 */
[----:B------:R0:W-:Y:S04]  /*3930*/  STL [R1+0x24], R226 ;  /* 0x000024e201007387 */ /* 0x0001e80000100800 */
[----:B------:R-:W4:Y:S04]  /*3940*/  LDL.LU R213, [R1+0x34] ;  /* 0x0000340001d57983 */ /* 0x000f280000300800 */
[----:B------:R0:W-:Y:S04]  /*3950*/  STL [R1+0x28], R227 ;  /* 0x000028e301007387 */ /* 0x0001e80000100800 */
[----:B------:R-:W4:Y:S04]  /*3960*/  LDL.LU R214, [R1+0x38] ;  /* 0x0000380001d67983 */ /* 0x000f280000300800 */
[----:B------:R-:W4:Y:S04]  /*3970*/  LDL.LU R215, [R1+0x3c] ;  /* 0x00003c0001d77983 */ /* 0x000f280000300800 */
[----:B------:R-:W4:Y:S04]  /*3980*/  LDL.LU R216, [R1+0x40] ;  /* 0x0000400001d87983 */ /* 0x000f280000300800 */
[----:B--2---:R-:W2:Y:S04]  /*3990*/  LDL.LU R217, [R1+0x44] ;  /* 0x0000440001d97983 */ /* 0x004ea80000300800 */
[----:B---3--:R-:W3:Y:S04]  /*39a0*/  LDL.LU R218, [R1+0x48] ;  /* 0x0000480001da7983 */ /* 0x008ee80000300800 */
[----:B----4-:R-:W4:Y:S04]  /*39b0*/  LDL.LU R219, [R1+0x4c] ;  /* 0x00004c0001db7983 */ /* 0x010f280000300800 */
[----:B-1----:R-:W4:Y:S04]  /*39c0*/  LDL.LU R220, [R1+0x50] ;  /* 0x0000500001dc7983 */ /* 0x002f280000300800 */
[----:B------:R-:W4:Y:S04]  /*39d0*/  LDL.LU R221, [R1+0x54] ;  /* 0x0000540001dd7983 */ /* 0x000f280000300800 */
[----:B------:R-:W4:Y:S04]  /*39e0*/  LDL.LU R222, [R1+0x58] ;  /* 0x0000580001de7983 */ /* 0x000f280000300800 */
[----:B------:R-:W4:Y:S04]  /*39f0*/  LDL.LU R223, [R1+0x5c] ;  /* 0x00005c0001df7983 */ /* 0x000f280000300800 */
[----:B------:R-:W4:Y:S04]  /*3a00*/  LDL.LU R224, [R1+0x60] ;  /* 0x0000600001e07983 */ /* 0x000f280000300800 */
[----:B0-----:R-:W4:Y:S04]  /*3a10*/  LDL.LU R225, [R1+0x64] ;  /* 0x0000640001e17983 */ /* 0x001f280000300800 */
[----:B------:R-:W4:Y:S04]  /*3a20*/  LDL.LU R226, [R1+0x68] ;  /* 0x0000680001e27983 */ /* 0x000f280000300800 */
[----:B------:R-:W4:Y:S01]  /*3a30*/  LDL.LU R227, [R1+0x6c] ;  /* 0x00006c0001e37983 */ /* 0x000f220000300800 */
[----:B------:R-:W-:-:S05]  /*3a40*/  FADD R211, R71, R211 ;  /* 0x000000d347d37221 */ /* 0x000fca0000000000 */
[----:B------:R0:W-:Y:S01]  /*3a50*/  STL [R1+0x2c], R211 ;  /* 0x00002cd301007387 */ /* 0x0001e20000100800 */
[----:B------:R-:W-:-:S03]  /*3a60*/  FADD R212, R72, R212 ;  /* 0x000000d448d47221 */ /* 0x000fc60000000000 */
[----:B0-----:R0:W5:Y:S01]  /*3a70*/  LDL.LU R211, [R1+0xc8] ;  /* 0x0000c80001d37983 */ /* 0x0011620000300800 */
[----:B------:R-:W-:-:S03]  /*3a80*/  FADD R213, R73, R213 ;  /* 0x000000d549d57221 */ /* 0x000fc60000000000 */
[----:B------:R1:W-:Y:S01]  /*3a90*/  STL [R1+0x30], R212 ;  /* 0x000030d401007387 */ /* 0x0003e20000100800 */
[----:B------:R-:W-:-:S01]  /*3aa0*/  FADD R214, R74, R214 ;  /* 0x000000d64ad67221 */ /* 0x000fc20000000000 */
[----:B------:R-:W-:Y:S02]  /*3ab0*/  FADD R215, R75, R215 ;  /* 0x000000d74bd77221 */ /* 0x000fe40000000000 */
[----:B-1----:R0:W5:Y:S01]  /*3ac0*/  LDL.LU R212, [R1+0xc4] ;  /* 0x0000c40001d47983 */ /* 0x0021620000300800 */
[----:B------:R-:W-:-:S03]  /*3ad0*/  FADD R216, R76, R216 ;  /* 0x000000d84cd87221 */ /* 0x000fc60000000000 */
[----:B------:R1:W-:Y:S01]  /*3ae0*/  STL [R1+0x34], R213 ;  /* 0x000034d501007387 */ /* 0x0003e20000100800 */
[----:B--2---:R-:W-:-:S03]  /*3af0*/  FADD R217, R77, R217 ;  /* 0x000000d94dd97221 */ /* 0x004fc60000000000 */
[----:B-1----:R0:W5:Y:S01]  /*3b00*/  LDL.LU R213, [R1+0xc0] ;  /* 0x0000c00001d57983 */ /* 0x0021620000300800 */
[----:B---3--:R-:W-:-:S03]  /*3b10*/  FADD R218, R78, R218 ;  /* 0x000000da4eda7221 */ /* 0x008fc60000000000 */
[----:B------:R1:W-:Y:S01]  /*3b20*/  STL [R1+0x38], R214 ;  /* 0x000038d601007387 */ /* 0x0003e20000100800 */
[----:B----4-:R-:W-:-:S01]  /*3b30*/  FADD R219, R79, R219 ;  /* 0x000000db4fdb7221 */ /* 0x010fc20000000000 */
[----:B------:R-:W-:Y:S02]  /*3b40*/  FADD R220, R80, R220 ;  /* 0x000000dc50dc7221 */ /* 0x000fe40000000000 */
[----:B-1----:R0:W5:Y:S04]  /*3b50*/  LDL.LU R214, [R1+0xbc] ;  /* 0x0000bc0001d67983 */ /* 0x0021680000300800 */
[----:B------:R1:W-:Y:S01]  /*3b60*/  STL [R1+0x3c], R215 ;  /* 0x00003cd701007387 */ /* 0x0003e20000100800 */
[----:B------:R-:W-:-:S01]  /*3b70*/  FADD R221, R81, R221 ;  /* 0x000000dd51dd7221 */ /* 0x000fc20000000000 */
[----:B------:R-:W-:-:S02]  /*3b80*/  FADD R222, R82, R222 ;  /* 0x000000de52de7221 */ /* 0x000fc40000000000 */
[----:B-1----:R0:W5:Y:S04]  /*3b90*/  LDL.LU R215, [R1+0xb8] ;  /* 0x0000b80001d77983 */ /* 0x0021680000300800 */
[----:B------:R1:W-:Y:S01]  /*3ba0*/  STL [R1+0x40], R216 ;  /* 0x000040d801007387 */ /* 0x0003e20000100800 */
[----:B------:R-:W-:-:S03]  /*3bb0*/  FADD R223, R83, R223 ;  /* 0x000000df53df7221 */ /* 0x000fc60000000000 */
        /* <DEDUP_REMOVED lines=13> */
[----:B------:R1:W-:Y:S04]  /*3c90*/  STL [R1+0x54], R221 ;  /* 0x000054dd01007387 */ /* 0x0003e80000100800 */
        /* <DEDUP_REMOVED lines=12> */
[----:B-1----:R0:W5:Y:S01]  /*3d60*/  LDL.LU R227, [R1+0x88] ;  /* 0x0000880001e37983 */ /* 0x0021620000300800 */
        /* <DEDUP_REMOVED lines=82> */
[----:B0-----:R-:W-:-:S06]  /*4290*/  UMOV UR6, URZ ;  /* 0x0000003f00067c82 */ /* 0x001fcc0008000000 */
.L_x_28:
[----:B------:R-:W-:Y:S05]  /*42a0*/  @!P1 BRA `(.L_x_29) ;  /* 0x0000000000049947 */ /* 0x000fea0003800000 */
[----:B------:R-:W-:Y:S01]  /*42b0*/  BPT.TRAP 0x1 ;  /* 0x000000040000795c */ /* 0x000fe20000300000 */
.L_x_29:
[----:B------:R2:W-:Y:S04]  /*42c0*/  STL [R1+0x8c], R2 ;  /* 0x00008c0201007387 */ /* 0x0005e80000100800 */
[----:B--2---:R-:W2:Y:S04]  /*42d0*/  LDL R2, [R1+0x70] ;  /* 0x0000700001027983 */ /* 0x004ea80000100800 */
[----:B-----5:R3:W-:Y:S04]  /*42e0*/  STL [R1+0x88], R0 ;  /* 0x0000880001007387 */ /* 0x0207e80000100800 */
[----:B---3--:R-:W3:Y:S01]  /*42f0*/  LDL R0, [R1+0x74] ;  /* 0x0000740001007983 */ /* 0x008ee20000100800 */
[----:B-1----:R-:W-:Y:S01]  /*4300*/  IMAD.U32 R229, RZ, RZ, UR25 ;  /* 0x00000019ffe57e24 */ /* 0x002fe2000f8e00ff */
[----:B--2---:R-:W-:-:S02]  /*4310*/  ISETP.NE.AND P0, PT, R2, RZ, PT ;  /* 0x000000ff0200720c */ /* 0x004fc40003f05270 */
[----:B------:R1:W5:Y:S11]  /*4320*/  LDL.LU R2, [R1+0x8c] ;  /* 0x00008c0001027983 */ /* 0x0003760000300800 */
[----:B------:R-:W-:-:S05]  /*4330*/  @P0 LEA R229, R229, UR11, 0x3 ;  /* 0x0000000be5e50c11 */ /* 0x000fca000f8e18ff */
[----:B------:R-:W-:-:S05]  /*4340*/  @P0 VIADD R229, R229, 0x20 ;  /* 0x00000020e5e50836 */ /* 0x000fca0000000000 */
[----:B---3--:R-:W-:Y:S02]  /*4350*/  @P0 PRMT R229, R0, 0x654, R229 ;  /* 0x0000065400e50816 */ /* 0x008fe400000000e5 */
[----:B------:R1:W5:Y:S01]  /*4360*/  LDL.LU R0, [R1+0x88] ;  /* 0x0000880001007983 */ /* 0x0003620000300800 */
[----:B------:R-:W-:Y:S01]  /*4370*/  UISETP.GT.U32.AND UP0, UPT, UR13, 0x1, UPT ;  /* 0x000000010d00788c */ /* 0x000fe2000bf04070 */
[----:B------:R1:W-:Y:S05]  /*4380*/  @P0 SYNCS.ARRIVE.TRANS64.RED.A1T0 RZ, [R229+URZ], RZ ;  /* 0x000000ffe5ff09a7 */ /* 0x0003ea000810043f */
[----:B------:R-:W-:-:S13]  /*4390*/  PLOP3.LUT P0, PT, PT, PT, UP0, 0x80, 0x0 ;  /* 0x000000000000781c */ /* 0x000fda0003f0f008 */
[----:B-1----:R-:W-:Y:S05]  /*43a0*/  @P0 BRA `(.L_x_30) ;  /* 0x0000000000040947 */ /* 0x002fea0003800000 */
[----:B------:R-:W-:Y:S01]  /*43b0*/  BPT.TRAP 0x1 ;  /* 0x000000040000795c */ /* 0x000fe20000300000 */
.L_x_30:
[----:B------:R-:W-:Y:S02]  /*43c0*/  UISETP.GT.AND UP2, UPT, UR26, 0x1, UPT ;  /* 0x000000011a00788c */ /* 0x000fe4000bf44270 */
[----:B------:R-:W-:Y:S02]  /*43d0*/  UIADD3 UR23, UR23, 0x1, URZ ;  /* 0x0000000117177890 */ /* 0x000fe4000fffe03f */
[----:B------:R-:W-:Y:S02]  /*43e0*/  UIADD3 UR25, UR25, 0x1, URZ ;  /* 0x0000000119197890 */ /* 0x000fe4000fffe03f */
[----:B------:R-:W-:Y:S01]  /*43f0*/  PLOP3.LUT P0, PT, PT, PT, UP2, 0x80, 0x0 ;  /* 0x000000000000781c */ /* 0x000fe20003f0f028 */
[----:B------:R-:W-:Y:S02]  /*4400*/  UISETP.NE.AND UP0, UPT, UR23, 0x4, UPT ;  /* 0x000000041700788c */ /* 0x000fe4000bf05270 */
[----:B------:R-:W-:Y:S02]  /*4410*/  UIADD3 UR16, UR26, -0x1, URZ ;  /* 0xffffffff1a107890 */ /* 0x000fe4000fffe03f */
[----:B------:R-:W-:-:S02]  /*4420*/  USEL UR8, URZ, 0x1, UP0 ;  /* 0x000000013f087887 */ /* 0x000fc40008000000 */
[----:B------:R-:W-:Y:S02]  /*4430*/  UISETP.NE.AND UP1, UPT, UR25, 0x4, UPT ;  /* 0x000000041900788c */ /* 0x000fe4000bf25270 */
[----:B------:R-:W-:Y:S02]  /*4440*/  ULOP3.LUT UR24, UR24, UR8, URZ, 0x3c, !UPT ;  /* 0x0000000818187292 */ /* 0x000fe4000f8e3c3f */
[----:B------:R-:W-:Y:S02]  /*4450*/  USEL UR23, UR23, URZ, UP0 ;  /* 0x0000003f17177287 */ /* 0x000fe40008000000 */
[----:B------:R-:W-:Y:S01]  /*4460*/  USEL UR25, UR25, URZ, UP1 ;  /* 0x0000003f19197287 */ /* 0x000fe20008800000 */
[----:B------:R-:W-:Y:S01]  /*4470*/  UMOV UR8, 0x1 ;  /* 0x0000000100087882 */ /* 0x000fe20000000000 */
[----:B------:R-:W-:Y:S01]  /*4480*/  UMOV UR26, UR16 ;  /* 0x00000010001a7c82 */ /* 0x000fe20008000000 */
[----:B------:R-:W-:Y:S09]  /*4490*/  @P0 BRA `(.L_x_31) ;  /* 0xffffffec000c0947 */ /* 0x000ff2000383ffff */
.L_x_23:
[----:B------:R-:W-:-:S04]  /*44a0*/  UISETP.NE.AND UP0, UPT, UR6, URZ, UPT ;  /* 0x0000003f0600728c */ /* 0x000fc8000bf05270 */
[----:B------:R-:W-:-:S06]  /*44b0*/  USEL UR6, URZ, 0x1, !UP0 ;  /* 0x000000013f067887 */ /* 0x000fcc000c000000 */
[----:B------:R-:W-:-:S13]  /*44c0*/  ISETP.NE.AND P0, PT, RZ, UR6, PT ;  /* 0x00000006ff007c0c */ /* 0x000fda000bf05270 */
[----:B------:R-:W-:Y:S05]  /*44d0*/  @!P0 BRA `(.L_x_32) ;  /* 0x0000000c00c48947 */ /* 0x000fea0003800000 */
[----:B------:R-:W-:Y:S02]  /*44e0*/  WARPGROUP.DEPBAR.LE gsb0, 0x0 ;  /* 0x00008000000079c5 */ /* 0x000fe40000010000 */
[----:B-----5:R-:W-:Y:S01]  /*44f0*/  FADD R227, R89, R227 ;  /* 0x000000e359e37221 */ /* 0x020fe20000000000 */
[----:B------:R-:W-:-:S04]  /*4500*/  FADD R228, R88, R228 ;  /* 0x000000e458e47221 */ /* 0x000fc80000000000 */
[----:B------:R1:W-:Y:S04]  /*4510*/  STL [R1+0x88], R227 ;  /* 0x000088e301007387 */ /* 0x0003e80000100800 */
[----:B-1----:R-:W2:Y:S04]  /*4520*/  LDL.LU R227, [R1+0x6c] ;  /* 0x00006c0001e37983 */ /* 0x002ea80000300800 */
[----:B--2---:R1:W-:Y:S04]  /*4530*/  STL [R1+0x8c], R227 ;  /* 0x00008ce301007387 */ /* 0x0043e80000100800 */
        /* <DEDUP_REMOVED lines=52> */
[----:B-1----:R-:W2:Y:S01]  /*4880*/  LDL.LU R227, [R1] ;  /* 0x0000000001e37983 */ /* 0x002ea20000300800 */
[----:B------:R-:W-:Y:S01]  /*4890*/  FADD R226, R90, R226 ;  /* 0x000000e25ae27221 */ /* 0x000fe20000000000 */
        /* <DEDUP_REMOVED lines=97> */
[----:B--2---:R-:W-:-:S05]  /*4eb0*/  FADD R227, R60, R227 ;  /* 0x000000e33ce37221 */ /* 0x004fca0000000000 */
[----:B------:R1:W-:Y:S04]  /*4ec0*/  STL [R1], R227 ;  /* 0x000000e301007387 */ /* 0x0003e80000100800 */
[----:B-1----:R-:W2:Y:S02]  /*4ed0*/  LDL.LU R227, [R1+0xf4] ;  /* 0x0000f40001e37983 */ /* 0x002ea40000300800 */
[----:B--2---:R-:W-:-:S05]  /*4ee0*/  FADD R227, R61, R227 ;  /* 0x000000e33de37221 */ /* 0x004fca0000000000 */
[----:B------:R1:W-:Y:S04]  /*4ef0*/  STL [R1+0x4], R227 ;  /* 0x000004e301007387 */ /* 0x0003e80000100800 */
        /* <DEDUP_REMOVED lines=78> */
[----:B-1----:R1:W5:Y:S02]  /*53e0*/  LDL.LU R227, [R1+0x88] ;  /* 0x0000880001e37983 */ /* 0x0023640000300800 */
.L_x_32:
[----:B------:R-:W-:Y:S02]  /*53f0*/  WARPGROUP.DEPBAR.LE gsb0, 0x0 ;  /* 0x00008000000079c5 */ /* 0x000fe40000010000 */
[----:B------:R-:W2:Y:S02]  /*5400*/  LDC R24, c[0x0][0x28c] ;  /* 0x0000a300ff187b82 */ /* 0x000ea40000000800 */
[----:B--2---:R-:W-:-:S13]  /*5410*/  ISETP.GE.AND P0, PT, R24, 0x1, PT ;  /* 0x000000011800780c */ /* 0x004fda0003f06270 */
[----:B------:R-:W-:Y:S05]  /*5420*/  @!P0 BRA `(.L_x_33) ;  /* 0x0000000000688947 */ /* 0x000fea0003800000 */
[----:B------:R-:W-:-:S06]  /*5430*/  UISETP.NE.AND UP0, UPT, UR22, 0x3, UPT ;  /* 0x000000031600788c */ /* 0x000fcc000bf05270 */
[----:B------:R-:W-:-:S13]  /*5440*/  PLOP3.LUT P0, PT, PT, PT, UP0, 0x80, 0x0 ;  /* 0x000000000000781c */ /* 0x000fda0003f0f008 */
[----:B------:R-:W-:Y:S05]  /*5450*/  @!P0 BRA `(.L_x_34) ;  /* 0x0000000000048947 */ /* 0x000fea0003800000 */
[----:B------:R-:W-:Y:S01]  /*5460*/  BPT.TRAP 0x1 ;  /* 0x000000040000795c */ /* 0x000fe20000300000 */
.L_x_34:
[----:B-----5:R2:W-:Y:S04]  /*5470*/  STL [R1+0x8c], R2 ;  /* 0x00008c0201007387 */ /* 0x0205e80000100800 */
[----:B--2---:R-:W2:Y:S04]  /*5480*/  LDL R2, [R1+0x70] ;  /* 0x0000700001027983 */ /* 0x004ea80000100800 */
[----:B------:R3:W-:Y:S04]  /*5490*/  STL [R1+0x88], R0 ;  /* 0x0000880001007387 */ /* 0x0007e80000100800 */
[----:B---3--:R-:W3:Y:S01]  /*54a0*/  LDL R0, [R1+0x74] ;  /* 0x0000740001007983 */ /* 0x008ee20000100800 */
[----:B------:R-:W-:Y:S01]  /*54b0*/  UISETP.LT.AND UP1, UPT, UR9, 0x1, UPT ;  /* 0x000000010900788c */ /* 0x000fe2000bf21270 */
[----:B------:R-:W-:Y:S01]  /*54c0*/  IMAD.U32 R25, RZ, RZ, UR11 ;  /* 0x0000000bff197e24 */ /* 0x000fe2000f8e00ff */
[----:B--2---:R-:W-:-:S02]  /*54d0*/  ISETP.NE.AND P0, PT, R2, RZ, PT ;  /* 0x000000ff0200720c */ /* 0x004fc40003f05270 */
[----:B------:R2:W5:Y:S11]  /*54e0*/  LDL.LU R2, [R1+0x8c] ;  /* 0x00008c0001027983 */ /* 0x0005760000300800 */
[----:B------:R-:W-:-:S05]  /*54f0*/  VOTEU.ANY UP0, P0 ;  /* 0x00000000003f7886 */ /* 0x000fca0000000100 */
[----:B------:R-:W-:-:S04]  /*5500*/  @UP0 USEL UR6, UR9, 0x1, UP1 ;  /* 0x0000000109060887 */ /* 0x000fc80008800000 */
[----:B------:R-:W-:-:S06]  /*5510*/  @UP0 UIADD3 UR6, UR5, UR9, -UR6 ;  /* 0x0000000905060290 */ /* 0x000fcc000fffe806 */
[----:B------:R-:W-:-:S04]  /*5520*/  IMAD.U32 R24, RZ, RZ, UR6 ;  /* 0x00000006ff187e24 */ /* 0x000fc8000f8e00ff */
[----:B------:R-:W-:-:S05]  /*5530*/  @P0 IMAD.SHL.U32 R24, R24, 0x8, RZ ;  /* 0x0000000818180824 */ /* 0x000fca00078e00ff */
[----:B------:R-:W-:-:S04]  /*5540*/  @P0 LOP3.LUT R24, R24, 0x18, RZ, 0xc0, !PT ;  /* 0x0000001818180812 */ /* 0x000fc800078ec0ff */
[----:B------:R-:W-:-:S04]  /*5550*/  @P0 IADD3 R24, R25, 0x20, R24 ;  /* 0x0000002019180810 */ /* 0x000fc80007ffe018 */
[----:B---3--:R-:W-:Y:S02]  /*5560*/  @P0 PRMT R24, R0, 0x654, R24 ;  /* 0x0000065400180816 */ /* 0x008fe40000000018 */
[----:B------:R2:W5:Y:S01]  /*5570*/  LDL.LU R0, [R1+0x88] ;  /* 0x0000880001007983 */ /* 0x0005620000300800 */
[----:B------:R-:W-:Y:S01]  /*5580*/  UISETP.GT.U32.AND UP0, UPT, UR13, 0x1, UPT ;  /* 0x000000010d00788c */ /* 0x000fe2000bf04070 */
[----:B------:R2:W-:Y:S05]  /*5590*/  @P0 SYNCS.ARRIVE.TRANS64.RED.A1T0 RZ, [R24+URZ], RZ ;  /* 0x000000ff18ff09a7 */ /* 0x0005ea000810043f */
[----:B------:R-:W-:-:S13]  /*55a0*/  PLOP3.LUT P0, PT, PT, PT, UP0, 0x80, 0x0 ;  /* 0x000000000000781c */ /* 0x000fda0003f0f008 */
[----:B--2---:R-:W-:Y:S05]  /*55b0*/  @P0 BRA `(.L_x_33) ;  /* 0x0000000000040947 */ /* 0x004fea0003800000 */
[----:B------:R-:W-:Y:S01]  /*55c0*/  BPT.TRAP 0x1 ;  /* 0x000000040000795c */ /* 0x000fe20000300000 */
.L_x_33:
[----:B------:R2:W-:Y:S01]  /*55d0*/  STL [R1+0x90], R3 ;  /* 0x0000900301007387 */ /* 0x0005e20000100800 */
[----:B------:R-:W3:Y:S01]  /*55e0*/  LDC R28, c[0x0][0x288] ;  /* 0x0000a200ff1c7b82 */ /* 0x000ee20000000800 */
[----:B------:R-:W-:Y:S02]  /*55f0*/  ULDC UR6, c[0x0][0x284] ;  /* 0x0000a10000067ab9 */ /* 0x000fe40000000800 */
[----:B--2---:R-:W2:Y:S04]  /*5600*/  LDL.LU R3, [R1+0x80] ;  /* 0x0000800001037983 */ /* 0x004ea80000300800 */
[----:B-----5:R4:W-:Y:S04]  /*5610*/  STL [R1+0x8c], R2 ;  /* 0x00008c0201007387 */ /* 0x0209e80000100800 */
[----:B----4-:R-:W4:Y:S04]  /*5620*/  LDL.LU R2, [R1+0x84] ;  /* 0x0000840001027983 */ /* 0x010f280000300800 */
[----:B------:R0:W-:Y:S02]  /*5630*/  STL [R1+0x88], R0 ;  /* 0x0000880001007387 */ /* 0x0001e40000100800 */
[----:B0-----:R-:W0:Y:S02]  /*5640*/  S2R R0, SR_TID.X ;  /* 0x0000000000007919 */ /* 0x001e240000002100 */
[----:B0-----:R-:W-:-:S02]  /*5650*/  SHF.R.U32.HI R24, RZ, 0x2, R0 ;  /* 0x00000002ff187819 */ /* 0x001fc40000011600 */
[----:B------:R-:W-:Y:S02]  /*5660*/  LOP3.LUT R26, R0, 0x60, RZ, 0xc0, !PT ;  /* 0x00000060001a7812 */ /* 0x000fe400078ec0ff */
[----:B------:R-:W-:Y:S02]  /*5670*/  SHF.R.U32.HI R27, RZ, 0x7, R0 ;  /* 0x00000007ff1b7819 */ /* 0x000fe40000011600 */
[----:B------:R-:W-:Y:S02]  /*5680*/  LOP3.LUT R25, R24, 0x7, RZ, 0xc0, !PT ;  /* 0x0000000718197812 */ /* 0x000fe400078ec0ff */
[----:B------:R-:W-:Y:S02]  /*5690*/  SHF.R.U32.HI R26, RZ, 0x1, R26 ;  /* 0x00000001ff1a7819 */ /* 0x000fe4000001161a */
[----:B------:R-:W-:Y:S02]  /*56a0*/  LOP3.LUT R24, R27, 0x1, RZ, 0xc0, !PT ;  /* 0x000000011b187812 */ /* 0x000fe400078ec0ff */
[----:B------:R-:W-:Y:S01]  /*56b0*/  IADD3 R31, RZ, -R26, -R25 ;  /* 0x8000001aff1f7210 */ /* 0x000fe20007ffe819 */
[C---:B------:R-:W-:Y:S01]  /*56c0*/  IMAD.SHL.U32 R32, R0.reuse, 0x2, RZ ;  /* 0x0000000200207824 */ /* 0x040fe200078e00ff */
[----:B------:R-:W-:Y:S01]  /*56d0*/  LOP3.LUT R27, R0, 0x3, RZ, 0xc0, !PT ;  /* 0x00000003001b7812 */ /* 0x000fe200078ec0ff */
[----:B------:R-:W-:-:S02]  /*56e0*/  IMAD.SHL.U32 R30, R24, 0x40, RZ ;  /* 0x00000040181e7824 */ /* 0x000fc400078e00ff */
[----:B------:R-:W-:Y:S02]  /*56f0*/  IMAD R31, R24, -0x40, R31 ;  /* 0xffffffc0181f7824 */ /* 0x000fe400078e021f */
[----:B--2---:R-:W-:Y:S02]  /*5700*/  IMAD.SHL.U32 R29, R3, 0x80, RZ ;  /* 0x00000080031d7824 */ /* 0x004fe400078e00ff */
[----:B------:R0:W5:Y:S01]  /*5710*/  LDL.LU R3, [R1+0x90] ;  /* 0x0000900001037983 */ /* 0x0001620000300800 */
[----:B------:R-:W-:Y:S01]  /*5720*/  LOP3.LUT R43, R30, 0x40, R25, 0xe2, !PT ;  /* 0x000000401e2b7812 */ /* 0x000fe200078ee219 */
[----:B---3--:R-:W-:Y:S01]  /*5730*/  IMAD R42, R27, -0x2, R28 ;  /* 0xfffffffe1b2a7824 */ /* 0x008fe200078e021c */
[----:B------:R-:W-:Y:S01]  /*5740*/  ISETP.GE.AND P0, PT, R29, R28, PT ;  /* 0x0000001c1d00720c */ /* 0x000fe20003f06270 */
[C---:B----4-:R-:W-:Y:S02]  /*5750*/  IMAD.SHL.U32 R24, R2.reuse, 0x100, RZ ;  /* 0x0000010002187824 */ /* 0x050fe400078e00ff */
[----:B------:R-:W-:-:S02]  /*5760*/  IMAD.WIDE R38, R2, 0x100, RZ ;  /* 0x0000010002267825 */ /* 0x000fc400078e02ff */
[----:B------:R0:W5:Y:S04]  /*5770*/  LDL.LU R2, [R1+0x8c] ;  /* 0x00008c0001027983 */ /* 0x0001680000300800 */
[----:B------:R0:W5:Y:S01]  /*5780*/  LDL.LU R0, [R1+0x88] ;  /* 0x0000880001007983 */ /* 0x0001620000300800 */
[----:B------:R-:W-:Y:S01]  /*5790*/  ISETP.GE.OR P0, PT, R24, UR6, P0 ;  /* 0x0000000618007c0c */ /* 0x000fe20008706670 */
[----:B------:R-:W-:Y:S01]  /*57a0*/  IMAD.IADD R42, R42, 0x1, -R29 ;  /* 0x000000012a2a7824 */ /* 0x000fe200078e0a1d */
[----:B------:R-:W-:Y:S01]  /*57b0*/  IADD3 R41, -R24, UR6, R31 ;  /* 0x0000000618297c10 */ /* 0x000fe2000fffe11f */
[----:B------:R-:W-:Y:S01]  /*57c0*/  IMAD.MOV.U32 R40, RZ, RZ, -0x1 ;  /* 0xffffffffff287424 */ /* 0x000fe200078e00ff */
[----:B------:R-:W-:Y:S02]  /*57d0*/  LOP3.LUT R43, R38, R43, R26, 0xfe, !PT ;  /* 0x0000002b262b7212 */ /* 0x000fe400078efe1a */
[----:B------:R-:W-:-:S07]  /*57e0*/  LOP3.LUT R32, R29, 0x6, R32, 0xf8, !PT ;  /* 0x000000061d207812 */ /* 0x000fce00078ef820 */
[----:B0-----:R-:W-:Y:S05]  /*57f0*/  @P0 BRA `(.L_x_35) ;  /* 0x00000090000c0947 */ /* 0x001fea0003800000 */
[----:B------:R-:W0:Y:S01]  /*5800*/  LDC.64 R28, c[0x0][0x5c8] ;  /* 0x00017200ff1c7b82 */ /* 0x000e220000000a00 */
[----:B------:R-:W-:Y:S01]  /*5810*/  USHF.R.S32.HI UR7, URZ, 0x1f, UR12 ;  /* 0x0000001f3f077899 */ /* 0x000fe2000801140c */
[--C-:B------:R-:W-:Y:S01]  /*5820*/  SHF.R.S32.HI R33, RZ, 0x1f, R32.reuse ;  /* 0x0000001fff217819 */ /* 0x100fe20000011420 */
[----:B------:R-:W-:Y:S01]  /*5830*/  ULDC.64 UR10, c[0x0][0x5d0] ;  /* 0x00017400000a7ab9 */ /* 0x000fe20000000a00 */
[----:B------:R-:W-:Y:S01]  /*5840*/  BSSY B0, `(.L_x_35) ;  /* 0x00008fe000007945 */ /* 0x000fe20003800000 */
[----:B------:R-:W-:Y:S02]  /*5850*/  UIMAD UR6, UR7, UR10, URZ ;  /* 0x0000000a070672a4 */ /* 0x000fe4000f8e023f */
[----:B------:R-:W-:Y:S02]  /*5860*/  IMAD.U32 R27, RZ, RZ, UR10 ;  /* 0x0000000aff1b7e24 */ /* 0x000fe4000f8e00ff */
[----:B------:R-:W-:Y:S02]  /*5870*/  UIMAD UR6, UR12, UR11, UR6 ;  /* 0x0000000b0c0672a4 */ /* 0x000fe4000f8e0206 */
[----:B------:R-:W-:Y:S01]  /*5880*/  IMAD.WIDE.U32 R26, R27, UR12, R32 ;  /* 0x0000000c1b1a7c25 */ /* 0x000fe2000f8e0020 */
[----:B------:R-:W-:-:S03]  /*5890*/  ULDC.64 UR10, c[0x0][0x5c0] ;  /* 0x00017000000a7ab9 */ /* 0x000fc60000000a00 */
[----:B------:R-:W-:Y:S02]  /*58a0*/  VIADD R27, R27, UR6 ;  /* 0x000000061b1b7c36 */ /* 0x000fe40008000000 */
[-C--:B0-----:R-:W-:Y:S01]  /*58b0*/  IMAD R24, R39, R28.reuse, RZ ;  /* 0x0000001c27187224 */ /* 0x081fe200078e02ff */
[----:B------:R-:W-:Y:S01]  /*58c0*/  SHF.L.U64.HI R34, R28, 0x3, R29 ;  /* 0x000000031c227819 */ /* 0x000fe2000001021d */
[----:B------:R-:W-:-:S04]  /*58d0*/  IMAD.WIDE.U32 R26, R43, R28, R26 ;  /* 0x0000001c2b1a7225 */ /* 0x000fc800078e001a */
[----:B------:R-:W-:Y:S01]  /*58e0*/  IMAD R25, R43, R29, R24 ;  /* 0x0000001d2b197224 */ /* 0x000fe200078e0218 */
[----:B------:R-:W-:Y:S01]  /*58f0*/  IADD3 R24, P2, R26, UR10, RZ ;  /* 0x0000000a1a187c10 */ /* 0x000fe2000ff5e0ff */
[C---:B------:R-:W-:Y:S01]  /*5900*/  IMAD.SHL.U32 R35, R28.reuse, 0x8, RZ ;  /* 0x000000081c237824 */ /* 0x040fe200078e00ff */
[----:B------:R-:W-:Y:S01]  /*5910*/  LEA R30, P3, R28, R26, 0x7 ;  /* 0x0000001a1c1e7211 */ /* 0x000fe200078638ff */
[----:B------:R-:W-:-:S03]  /*5920*/  IMAD.IADD R27, R27, 0x1, R25 ;  /* 0x000000011b1b7824 */ /* 0x000fc600078e0219 */
[----:B------:R-:W-:Y:S02]  /*5930*/  IADD3 R26, P1, P0, R26, UR10, R35 ;  /* 0x0000000a1a1a7c10 */ /* 0x000fe4000f83e023 */
[----:B------:R-:W-:Y:S02]  /*5940*/  IADD3.X R25, R27, UR11, RZ, P2, !PT ;  /* 0x0000000b1b197c10 */ /* 0x000fe400097fe4ff */
[----:B------:R-:W-:Y:S02]  /*5950*/  FSETP.NEU.AND P2, PT, RZ, UR21, PT ;  /* 0x00000015ff007c0b */ /* 0x000fe4000bf4d000 */
[----:B------:R-:W-:Y:S02]  /*5960*/  LEA.HI.X R31, R28, R27, R29, 0x7, P3 ;  /* 0x0000001b1c1f7211 */ /* 0x000fe400018f3c1d */
[C---:B------:R-:W-:Y:S02]  /*5970*/  IADD3 R28, P3, R30.reuse, UR10, RZ ;  /* 0x0000000a1e1c7c10 */ /* 0x040fe4000ff7e0ff */
[----:B------:R-:W-:-:S02]  /*5980*/  IADD3 R30, P5, P6, R30, UR10, R35 ;  /* 0x0000000a1e1e7c10 */ /* 0x000fc4000febe023 */
[----:B------:R-:W-:Y:S02]  /*5990*/  IADD3.X R29, R31, UR11, RZ, P3, !PT ;  /* 0x0000000b1f1d7c10 */ /* 0x000fe40009ffe4ff */
[--C-:B------:R-:W-:Y:S02]  /*59a0*/  IADD3.X R27, R27, UR11, R34.reuse, P1, P0 ;  /* 0x0000000b1b1b7c10 */ /* 0x100fe40008fe0422 */
[----:B------:R-:W-:Y:S01]  /*59b0*/  IADD3.X R31, R31, UR11, R34, P5, P6 ;  /* 0x0000000b1f1f7c10 */ /* 0x000fe2000afec422 */
[----:B------:R-:W-:Y:S06]  /*59c0*/  @!P2 BRA `(.L_x_36) ;  /* 0x0000006c0014a947 */ /* 0x000fec0003800000 */
[----:B------:R-:W-:Y:S01]  /*59d0*/  ULDC.64 UR10, c[0x0][0x5b8] ;  /* 0x00016e00000a7ab9 */ /* 0x000fe20000000a00 */
[----:B------:R-:W-:Y:S01]  /*59e0*/  ISETP.GE.AND P0, PT, R41, 0x1, PT ;  /* 0x000000012900780c */ /* 0x000fe20003f06270 */
[----:B------:R-:W-:Y:S02]  /*59f0*/  UIMAD UR6, UR7, UR10, URZ ;  /* 0x0000000a070672a4 */ /* 0x000fe4000f8e023f */
[----:B------:R-:W-:Y:S01]  /*5a00*/  IMAD.U32 R35, RZ, RZ, UR10 ;  /* 0x0000000aff237e24 */ /* 0x000fe2000f8e00ff */
[----:B------:R-:W-:Y:S01]  /*5a10*/  BSSY B1, `(.L_x_37) ;  /* 0x0000010000017945 */ /* 0x000fe20003800000 */
[----:B------:R-:W-:Y:S01]  /*5a20*/  ISETP.LT.OR P3, PT, R42, 0x1, !P0 ;  /* 0x000000012a00780c */ /* 0x000fe20004761670 */
[----:B------:R-:W-:Y:S02]  /*5a30*/  UIMAD UR6, UR12, UR11, UR6 ;  /* 0x0000000b0c0672a4 */ /* 0x000fe4000f8e0206 */
[----:B------:R-:W-:Y:S01]  /*5a40*/  IMAD.WIDE.U32 R32, R35, UR12, R32 ;  /* 0x0000000c23207c25 */ /* 0x000fe2000f8e0020 */
[----:B------:R-:W-:-:S03]  /*5a50*/  ULDC.64 UR10, c[0x0][0x5a8] ;  /* 0x00016a00000a7ab9 */ /* 0x000fc60000000a00 */
[----:B------:R-:W-:Y:S02]  /*5a60*/  IMAD.MOV.U32 R36, RZ, RZ, R32 ;  /* 0x000000ffff247224 */ /* 0x000fe400078e0020 */
[----:B------:R-:W-:Y:S01]  /*5a70*/  VIADD R37, R33, UR6 ;  /* 0x0000000621257c36 */ /* 0x000fe20008000000 */
[----:B------:R-:W-:Y:S02]  /*5a80*/  ULDC.64 UR6, c[0x0][0x5b0] ;  /* 0x00016c0000067ab9 */ /* 0x000fe40000000a00 */
[----:B------:R-:W-:Y:S02]  /*5a90*/  IMAD R34, R39, UR6, RZ ;  /* 0x0000000627227c24 */ /* 0x000fe4000f8e02ff */
[----:B------:R-:W-:-:S04]  /*5aa0*/  IMAD.WIDE.U32 R32, R43, UR6, R36 ;  /* 0x000000062b207c25 */ /* 0x000fc8000f8e0024 */
[--C-:B------:R-:W-:Y:S01]  /*5ab0*/  IMAD R35, R43, UR7, R34.reuse ;  /* 0x000000072b237c24 */ /* 0x100fe2000f8e0222 */
[----:B------:R-:W-:Y:S02]  /*5ac0*/  IADD3 R32, P1, R32, UR10, RZ ;  /* 0x0000000a20207c10 */ /* 0x000fe4000ff3e0ff */
[----:B------:R-:W-:Y:S02]  /*5ad0*/  PRMT R34, RZ, 0x7610, R34 ;  /* 0x00007610ff227816 */ /* 0x000fe40000000022 */
[----:B------:R-:W-:Y:S01]  /*5ae0*/  IADD3.X R33, R33, UR11, R35, P1, !PT ;  /* 0x0000000b21217c10 */ /* 0x000fe20008ffe423 */
[----:B------:R-:W-:Y:S08]  /*5af0*/  @P3 BRA `(.L_x_38) ;  /* 0x0000000000043947 */ /* 0x000ff00003800000 */
[----:B------:R0:W5:Y:S02]  /*5b00*/  LDG.E.U8 R34, desc[UR14][R32.64] ;  /* 0x0000000e20227981 */ /* 0x000164000c1e1100 */
.L_x_38:
[----:B------:R-:W-:Y:S05]  /*5b10*/  BSYNC B1 ;  /* 0x0000000000017941 */ /* 0x000fea0003800000 */
.L_x_37:
[----:B-----5:R-:W-:Y:S01]  /*5b20*/  LOP3.LUT R34, R34, 0xff, RZ, 0xc0, !PT ;  /* 0x000000ff22227812 */ /* 0x020fe200078ec0ff */
[----:B------:R-:W-:Y:S01]  /*5b30*/  BSSY B1, `(.L_x_39) ;  /* 0x000000b000017945 */ /* 0x000fe20003800000 */
[----:B------:R-:W-:Y:S02]  /*5b40*/  ISETP.LT.OR P2, PT, R42, 0x2, !P0 ;  /* 0x000000022a00780c */ /* 0x000fe40004741670 */
[----:B------:R-:W-:-:S05]  /*5b50*/  F2FP.F16.E4M3.UNPACK_B R34, R34 ;  /* 0x00000022ff22723e */ /* 0x000fca00020006ff */
[----:B------:R-:W-:-:S05]  /*5b60*/  HADD2.F32 R34, -RZ, R34.H0_H0 ;  /* 0x20000022ff227230 */ /* 0x000fca0000004100 */
[----:B------:R-:W-:Y:S01]  /*5b70*/  FMUL R35, R34, UR21 ;  /* 0x0000001522237c20 */ /* 0x000fe20008400000 */
[----:B------:R-:W-:-:S03]  /*5b80*/  PRMT R34, RZ, 0x7610, R34 ;  /* 0x00007610ff227816 */ /* 0x000fc60000000022 */
[----:B------:R-:W-:-:S05]  /*5b90*/  FFMA R35, R228, UR20, R35 ;  /* 0x00000014e4237c23 */ /* 0x000fca0008000023 */
[----:B------:R-:W-:-:S05]  /*5ba0*/  F2FP.SATFINITE.E4M3.F32.PACK_AB_MERGE_C R35, RZ, R35, RZ ;  /* 0x00000023ff23723e */ /* 0x000fca00048070ff */
[----:B------:R2:W-:Y:S01]  /*5bb0*/  @!P3 STG.E.U8 desc[UR14][R24.64], R35 ;  /* 0x000000231800b986 */ /* 0x0005e2000c10110e */
[----:B------:R-:W-:Y:S05]  /*5bc0*/  @P2 BRA `(.L_x_40) ;  /* 0x0000000000042947 */ /* 0x000fea0003800000 */
[----:B------:R3:W5:Y:S02]  /*5bd0*/  LDG.E.U8 R34, desc[UR14][R32.64+0x1] ;  /* 0x0000010e20227981 */ /* 0x000764000c1e1100 */
.L_x_40:
[----:B------:R-:W-:Y:S05]  /*5be0*/  BSYNC B1 ;  /* 0x0000000000017941 */ /* 0x000fea0003800000 */
.L_x_39:
[----:B-----5:R-:W-:Y:S01]  /*5bf0*/  LOP3.LUT R34, R34, 0xff, RZ, 0xc0, !PT ;  /* 0x000000ff22227812 */ /* 0x020fe200078ec0ff */
[----:B------:R-:W-:Y:S01]  /*5c00*/  BSSY B1, `(.L_x_41) ;  /* 0x0000013000017945 */ /* 0x000fe20003800000 */
[----:B------:R-:W-:Y:S02]  /*5c10*/  IADD3 R45, P1, R43, 0x8, RZ ;  /* 0x000000082b2d7810 */ /* 0x000fe40007f3e0ff */
[----:B------:R-:W-:-:S03]  /*5c20*/  F2FP.F16.E4M3.UNPACK_B R34, R34 ;  /* 0x00000022ff22723e */ /* 0x000fc600020006ff */
[----:B--2---:R-:W-:Y:S01]  /*5c30*/  IMAD.X R35, RZ, RZ, R39, P1 ;  /* 0x000000ffff237224 */ /* 0x004fe200008e0627 */
[----:B------:R-:W-:Y:S01]  /*5c40*/  ISETP.GE.AND P1, PT, R41, 0x9, PT ;  /* 0x000000092900780c */ /* 0x000fe20003f26270 */
[----:B------:R-:W-:Y:S02]  /*5c50*/  HADD2.F32 R34, -RZ, R34.H0_H0 ;  /* 0x20000022ff227230 */ /* 0x000fe40000004100 */
[----:B------:R-:W-:Y:S01]  /*5c60*/  IMAD R46, R35, UR6, RZ ;  /* 0x00000006232e7c24 */ /* 0x000fe2000f8e02ff */
[----:B------:R-:W-:Y:S02]  /*5c70*/  ISETP.LT.OR P5, PT, R42, 0x1, !P1 ;  /* 0x000000012a00780c */ /* 0x000fe40004fa1670 */
[----:B------:R-:W-:Y:S01]  /*5c80*/  FMUL R44, R34, UR21 ;  /* 0x00000015222c7c20 */ /* 0x000fe20008400000 */
[----:B------:R-:W-:-:S04]  /*5c90*/  IMAD.WIDE.U32 R34, R45, UR6, R36 ;  /* 0x000000062d227c25 */ /* 0x000fc8000f8e0024 */
[----:B------:R-:W-:Y:S01]  /*5ca0*/  FFMA R44, R227, UR20, R44 ;  /* 0x00000014e32c7c23 */ /* 0x000fe2000800002c */
[----:B------:R-:W-:Y:S01]  /*5cb0*/  IMAD R45, R45, UR7, R46 ;  /* 0x000000072d2d7c24 */ /* 0x000fe2000f8e022e */
[----:B------:R-:W-:-:S03]  /*5cc0*/  IADD3 R34, P3, R34, UR10, RZ ;  /* 0x0000000a22227c10 */ /* 0x000fc6000ff7e0ff */
[----:B------:R-:W-:Y:S02]  /*5cd0*/  F2FP.SATFINITE.E4M3.F32.PACK_AB_MERGE_C R47, RZ, R44, RZ ;  /* 0x0000002cff2f723e */ /* 0x000fe400048070ff */
[----:B------:R-:W-:Y:S02]  /*5ce0*/  IADD3.X R35, R35, UR11, R45, P3, !PT ;  /* 0x0000000b23237c10 */ /* 0x000fe40009ffe42d */
[----:B------:R-:W-:Y:S01]  /*5cf0*/  PRMT R44, RZ, 0x7610, R44 ;  /* 0x00007610ff2c7816 */ /* 0x000fe2000000002c */
[----:B------:R2:W-:Y:S01]  /*5d00*/  @!P2 STG.E.U8 desc[UR14][R24.64+0x1], R47 ;  /* 0x0000012f1800a986 */ /* 0x0005e2000c10110e */
[----:B------:R-:W-:Y:S05]  /*5d10*/  @P5 BRA `(.L_x_42) ;  /* 0x0000000000045947 */ /* 0x000fea0003800000 */
[----:B------:R4:W5:Y:S02]  /*5d20*/  LDG.E.U8 R44, desc[UR14][R34.64] ;  /* 0x0000000e222c7981 */ /* 0x000964000c1e1100 */
.L_x_42:
[----:B------:R-:W-:Y:S05]  /*5d30*/  BSYNC B1 ;  /* 0x0000000000017941 */ /* 0x000fea0003800000 */
.L_x_41:
        /* <DEDUP_REMOVED lines=12> */
.L_x_44:
[----:B------:R-:W-:Y:S05]  /*5e00*/  BSYNC B1 ;  /* 0x0000000000017941 */ /* 0x000fea0003800000 */
.L_x_43:
[----:B-----5:R-:W-:Y:S01]  /*5e10*/  LOP3.LUT R44, R44, 0xff, RZ, 0xc0, !PT ;  /* 0x000000ff2c2c7812 */ /* 0x020fe200078ec0ff */
[----:B------:R-:W-:Y:S01]  /*5e20*/  BSSY B1, `(.L_x_45) ;  /* 0x000000b000017945 */ /* 0x000fe20003800000 */
[----:B------:R-:W-:Y:S02]  /*5e30*/  ISETP.LT.OR P3, PT, R42, 0x9, !P0 ;  /* 0x000000092a00780c */ /* 0x000fe40004761670 */
[----:B------:R-:W-:-:S05]  /*5e40*/  F2FP.F16.E4M3.UNPACK_B R44, R44 ;  /* 0x0000002cff2c723e */ /* 0x000fca00020006ff */
[----:B------:R-:W-:-:S05]  /*5e50*/  HADD2.F32 R44, -RZ, R44.H0_H0 ;  /* 0x2000002cff2c7230 */ /* 0x000fca0000004100 */
[----:B------:R-:W-:-:S04]  /*5e60*/  FMUL R44, R44, UR21 ;  /* 0x000000152c2c7c20 */ /* 0x000fc80008400000 */
[----:B------:R-:W-:-:S05]  /*5e70*/  FFMA R44, R225, UR20, R44 ;  /* 0x00000014e12c7c23 */ /* 0x000fca000800002c */
[----:B0-----:R-:W-:Y:S02]  /*5e80*/  F2FP.SATFINITE.E4M3.F32.PACK_AB_MERGE_C R45, RZ, R44, RZ ;  /* 0x0000002cff2d723e */ /* 0x001fe400048070ff */
[----:B------:R-:W-:-:S03]  /*5e90*/  PRMT R44, RZ, 0x7610, R44 ;  /* 0x00007610ff2c7816 */ /* 0x000fc6000000002c */
[----:B------:R0:W-:Y:S01]  /*5ea0*/  @!P2 STG.E.U8 desc[UR14][R26.64+0x1], R45 ;  /* 0x0000012d1a00a986 */ /* 0x0001e2000c10110e */
[----:B------:R-:W-:Y:S05]  /*5eb0*/  @P3 BRA `(.L_x_46) ;  /* 0x0000000000043947 */ /* 0x000fea0003800000 */
[----:B------:R0:W5:Y:S02]  /*5ec0*/  LDG.E.U8 R44, desc[UR14][R32.64+0x8] ;  /* 0x0000080e202c7981 */ /* 0x000164000c1e1100 */
.L_x_46:
[----:B------:R-:W-:Y:S05]  /*5ed0*/  BSYNC B1 ;  /* 0x0000000000017941 */ /* 0x000fea0003800000 */
.L_x_45:
[----:B-----5:R-:W-:Y:S01]  /*5ee0*/  LOP3.LUT R44, R44, 0xff, RZ, 0xc0, !PT ;  /* 0x000000ff2c2c7812 */ /* 0x020fe200078ec0ff */
[----:B------:R-:W-:Y:S01]  /*5ef0*/  BSSY B1, `(.L_x_47) ;  /* 0x000000b000017945 */ /* 0x000fe20003800000 */
[----:B------:R-:W-:Y:S02]  /*5f00*/  ISETP.LT.OR P2, PT, R42, 0xa, !P0 ;  /* 0x0000000a2a00780c */ /* 0x000fe40004741670 */
[----:B------:R-:W-:-:S05]  /*5f10*/  F2FP.F16.E4M3.UNPACK_B R44, R44 ;  /* 0x0000002cff2c723e */ /* 0x000fca00020006ff */
[----:B------:R-:W-:-:S05]  /*5f20*/  HADD2.F32 R44, -RZ, R44.H0_H0 ;  /* 0x2000002cff2c7230 */ /* 0x000fca0000004100 */
[----:B0-----:R-:W-:Y:S01]  /*5f30*/  FMUL R45, R44, UR21 ;  /* 0x000000152c2d7c20 */ /* 0x001fe20008400000 */
[----:B------:R-:W-:-:S03]  /*5f40*/  PRMT R44, RZ, 0x7610, R44 ;  /* 0x00007610ff2c7816 */ /* 0x000fc6000000002c */
[----:B------:R-:W-:-:S05]  /*5f50*/  FFMA R45, R224, UR20, R45 ;  /* 0x00000014e02d7c23 */ /* 0x000fca000800002d */
[----:B------:R-:W-:-:S05]  /*5f60*/  F2FP.SATFINITE.E4M3.F32.PACK_AB_MERGE_C R45, RZ, R45, RZ ;  /* 0x0000002dff2d723e */ /* 0x000fca00048070ff */
[----:B------:R0:W-:Y:S01]  /*5f70*/  @!P3 STG.E.U8 desc[UR14][R24.64+0x8], R45 ;  /* 0x0000082d1800b986 */ /* 0x0001e2000c10110e */
[----:B------:R-:W-:Y:S05]  /*5f80*/  @P2 BRA `(.L_x_48) ;  /* 0x0000000000042947 */ /* 0x000fea0003800000 */
[----:B------:R0:W5:Y:S02]  /*5f90*/  LDG.E.U8 R44, desc[UR14][R32.64+0x9] ;  /* 0x0000090e202c7981 */ /* 0x000164000c1e1100 */
.L_x_48:
[----:B------:R-:W-:Y:S05]  /*5fa0*/  BSYNC B1 ;  /* 0x0000000000017941 */ /* 0x000fea0003800000 */
.L_x_47:
        /* <DEDUP_REMOVED lines=12> */
.L_x_50:
[----:B------:R-:W-:Y:S05]  /*6070*/  BSYNC B1 ;  /* 0x0000000000017941 */ /* 0x000fea0003800000 */
.L_x_49:
        /* <DEDUP_REMOVED lines=12> */
.L_x_52:
[----:B------:R-:W-:Y:S05]  /*6140*/  BSYNC B1 ;  /* 0x0000000000017941 */ /* 0x000fea0003800000 */
.L_x_51:
        /* <DEDUP_REMOVED lines=12> */
.L_x_54:
[----:B------:R-:W-:Y:S05]  /*6210*/  BSYNC B1 ;  /* 0x0000000000017941 */ /* 0x000fea0003800000 */
.L_x_53:
        /* <DEDUP_REMOVED lines=12> */
.L_x_56:
[----:B------:R-:W-:Y:S05]  /*62e0*/  BSYNC B1 ;  /* 0x0000000000017941 */ /* 0x000fea0003800000 */
.L_x_55:
        /* <DEDUP_REMOVED lines=12> */
.L_x_58:
[----:B------:R-:W-:Y:S05]  /*63b0*/  BSYNC B1 ;  /* 0x0000000000017941 */ /* 0x000fea0003800000 */
.L_x_57:
        /* <DEDUP_REMOVED lines=12> */
.L_x_60:
[----:B------:R-:W-:Y:S05]  /*6480*/  BSYNC B1 ;  /* 0x0000000000017941 */ /* 0x000fea0003800000 */
.L_x_59:
        /* <DEDUP_REMOVED lines=12> */
.L_x_62:
[----:B------:R-:W-:Y:S05]  /*6550*/  BSYNC B1 ;  /* 0x0000000000017941 */ /* 0x000fea0003800000 */
.L_x_61:
        /* <DEDUP_REMOVED lines=12> */
.L_x_64:
[----:B------:R-:W-:Y:S05]  /*6620*/  BSYNC B1 ;  /* 0x0000000000017941 */ /* 0x000fea0003800000 */
.L_x_63:
        /* <DEDUP_REMOVED lines=12> */
.L_x_66:
[----:B------:R-:W-:Y:S05]  /*66f0*/  BSYNC B1 ;  /* 0x0000000000017941 */ /* 0x000fea0003800000 */
.L_x_65:
        /* <DEDUP_REMOVED lines=12> */
.L_x_68:
[----:B------:R-:W-:Y:S05]  /*67c0*/  BSYNC B1 ;  /* 0x0000000000017941 */ /* 0x000fea0003800000 */
.L_x_67:
        /* <DEDUP_REMOVED lines=12> */
.L_x_70:
[----:B------:R-:W-:Y:S05]  /*6890*/  BSYNC B1 ;  /* 0x0000000000017941 */ /* 0x000fea0003800000 */
.L_x_69:
        /* <DEDUP_REMOVED lines=12> */
.L_x_72:
[----:B------:R-:W-:Y:S05]  /*6960*/  BSYNC B1 ;  /* 0x0000000000017941 */ /* 0x000fea0003800000 */
.L_x_71:
        /* <DEDUP_REMOVED lines=12> */
.L_x_74:
[----:B------:R-:W-:Y:S05]  /*6a30*/  BSYNC B1 ;  /* 0x0000000000017941 */ /* 0x000fea0003800000 */
.L_x_73:
        /* <DEDUP_REMOVED lines=12> */
.L_x_76:
[----:B------:R-:W-:Y:S05]  /*6b00*/  BSYNC B1 ;  /* 0x0000000000017941 */ /* 0x000fea0003800000 */
.L_x_75:
        /* <DEDUP_REMOVED lines=12> */
.L_x_78:
[----:B------:R-:W-:Y:S05]  /*6bd0*/  BSYNC B1 ;  /* 0x0000000000017941 */ /* 0x000fea0003800000 */
.L_x_77:
        /* <DEDUP_REMOVED lines=12> */
.L_x_80:
[----:B------:R-:W-:Y:S05]  /*6ca0*/  BSYNC B1 ;  /* 0x0000000000017941 */ /* 0x000fea0003800000 */
.L_x_79:
        /* <DEDUP_REMOVED lines=12> */
.L_x_82:
[----:B------:R-:W-:Y:S05]  /*6d70*/  BSYNC B1 ;  /* 0x0000000000017941 */ /* 0x000fea0003800000 */
.L_x_81:
        /* <DEDUP_REMOVED lines=12> */
.L_x_84:
[----:B------:R-:W-:Y:S05]  /*6e40*/  BSYNC B1 ;  /* 0x0000000000017941 */ /* 0x000fea0003800000 */
.L_x_83:
        /* <DEDUP_REMOVED lines=12> */
.L_x_86:
[----:B------:R-:W-:Y:S05]  /*6f10*/  BSYNC B1 ;  /* 0x0000000000017941 */ /* 0x000fea0003800000 */
.L_x_85:
        /* <DEDUP_REMOVED lines=12> */
.L_x_88:
[----:B------:R-:W-:Y:S05]  /*6fe0*/  BSYNC B1 ;  /* 0x0000000000017941 */ /* 0x000fea0003800000 */
.L_x_87:
        /* <DEDUP_REMOVED lines=12> */
.L_x_90:
[----:B------:R-:W-:Y:S05]  /*70b0*/  BSYNC B1 ;  /* 0x0000000000017941 */ /* 0x000fea0003800000 */
.L_x_89:
        /* <DEDUP_REMOVED lines=12> */
.L_x_92:
[----:B------:R-:W-:Y:S05]  /*7180*/  BSYNC B1 ;  /* 0x0000000000017941 */ /* 0x000fea0003800000 */
.L_x_91:
        /* <DEDUP_REMOVED lines=12> */
.L_x_94:
[----:B------:R-:W-:Y:S05]  /*7250*/  BSYNC B1 ;  /* 0x0000000000017941 */ /* 0x000fea0003800000 */
.L_x_93:
        /* <DEDUP_REMOVED lines=12> */
.L_x_96:
[----:B------:R-:W-:Y:S05]  /*7320*/  BSYNC B1 ;  /* 0x0000000000017941 */ /* 0x000fea0003800000 */
.L_x_95:
        /* <DEDUP_REMOVED lines=12> */
.L_x_98:
[----:B------:R-:W-:Y:S05]  /*73f0*/  BSYNC B1 ;  /* 0x0000000000017941 */ /* 0x000fea0003800000 */
.L_x_97:
        /* <DEDUP_REMOVED lines=12> */
.L_x_100:
[----:B------:R-:W-:Y:S05]  /*74c0*/  BSYNC B1 ;  /* 0x0000000000017941 */ /* 0x000fea0003800000 */
.L_x_99:
        /* <DEDUP_REMOVED lines=12> */
.L_x_102:
[----:B------:R-:W-:Y:S05]  /*7590*/  BSYNC B1 ;  /* 0x0000000000017941 */ /* 0x000fea0003800000 */
.L_x_101:
        /* <DEDUP_REMOVED lines=12> */
.L_x_104:
[----:B------:R-:W-:Y:S05]  /*7660*/  BSYNC B1 ;  /* 0x0000000000017941 */ /* 0x000fea0003800000 */
.L_x_103:
        /* <DEDUP_REMOVED lines=12> */
.L_x_106:
[----:B------:R-:W-:Y:S05]  /*7730*/  BSYNC B1 ;  /* 0x0000000000017941 */ /* 0x000fea0003800000 */
.L_x_105:
        /* <DEDUP_REMOVED lines=12> */
.L_x_108:
[----:B------:R-:W-:Y:S05]  /*7800*/  BSYNC B1 ;  /* 0x0000000000017941 */ /* 0x000fea0003800000 */
.L_x_107:
        /* <DEDUP_REMOVED lines=12> */
.L_x_110:
[----:B------:R-:W-:Y:S05]  /*78d0*/  BSYNC B1 ;  /* 0x0000000000017941 */ /* 0x000fea0003800000 */
.L_x_109:
        /* <DEDUP_REMOVED lines=12> */
.L_x_112:
[----:B------:R-:W-:Y:S05]  /*79a0*/  BSYNC B1 ;  /* 0x0000000000017941 */ /* 0x000fea0003800000 */
.L_x_111:
        /* <DEDUP_REMOVED lines=12> */
.L_x_114:
[----:B------:R-:W-:Y:S05]  /*7a70*/  BSYNC B1 ;  /* 0x0000000000017941 */ /* 0x000fea0003800000 */
.L_x_113:
        /* <DEDUP_REMOVED lines=12> */
.L_x_116:
[----:B------:R-:W-:Y:S05]  /*7b40*/  BSYNC B1 ;  /* 0x0000000000017941 */ /* 0x000fea0003800000 */
.L_x_115:
        /* <DEDUP_REMOVED lines=12> */
.L_x_118:
[----:B------:R-:W-:Y:S05]  /*7c10*/  BSYNC B1 ;  /* 0x0000000000017941 */ /* 0x000fea0003800000 */
.L_x_117:
        /* <DEDUP_REMOVED lines=12> */
.L_x_120:
[----:B------:R-:W-:Y:S05]  /*7ce0*/  BSYNC B1 ;  /* 0x0000000000017941 */ /* 0x000fea0003800000 */
.L_x_119:
        /* <DEDUP_REMOVED lines=12> */
.L_x_122:
[----:B------:R-:W-:Y:S05]  /*7db0*/  BSYNC B1 ;  /* 0x0000000000017941 */ /* 0x000fea0003800000 */
.L_x_121:
        /* <DEDUP_REMOVED lines=12> */
.L_x_124:
[----:B------:R-:W-:Y:S05]  /*7e80*/  BSYNC B1 ;  /* 0x0000000000017941 */ /* 0x000fea0003800000 */
.L_x_123:
        /* <DEDUP_REMOVED lines=12> */
.L_x_126:
[----:B------:R-:W-:Y:S05]  /*7f50*/  BSYNC B1 ;  /* 0x0000000000017941 */ /* 0x000fea0003800000 */
.L_x_125:
        /* <DEDUP_REMOVED lines=12> */
.L_x_128:
[----:B------:R-:W-:Y:S05]  /*8020*/  BSYNC B1 ;  /* 0x0000000000017941 */ /* 0x000fea0003800000 */
.L_x_127:
        /* <DEDUP_REMOVED lines=12> */
.L_x_130:
[----:B------:R-:W-:Y:S05]  /*80f0*/  BSYNC B1 ;  /* 0x0000000000017941 */ /* 0x000fea0003800000 */
.L_x_129:
        /* <DEDUP_REMOVED lines=12> */
.L_x_132:
[----:B------:R-:W-:Y:S05]  /*81c0*/  BSYNC B1 ;  /* 0x0000000000017941 */ /* 0x000fea0003800000 */
.L_x_131:
        /* <DEDUP_REMOVED lines=12> */
.L_x_134:
[----:B------:R-:W-:Y:S05]  /*8290*/  BSYNC B1 ;  /* 0x0000000000017941 */ /* 0x000fea0003800000 */
.L_x_133:
        /* <DEDUP_REMOVED lines=12> */
.L_x_136:
[----:B------:R-:W-:Y:S05]  /*8360*/  BSYNC B1 ;  /* 0x0000000000017941 */ /* 0x000fea0003800000 */
.L_x_135:
        /* <DEDUP_REMOVED lines=12> */
.L_x_138:
[----:B------:R-:W-:Y:S05]  /*8430*/  BSYNC B1 ;  /* 0x0000000000017941 */ /* 0x000fea0003800000 */
.L_x_137:
        /* <DEDUP_REMOVED lines=12> */
.L_x_140:
[----:B------:R-:W-:Y:S05]  /*8500*/  BSYNC B1 ;  /* 0x0000000000017941 */ /* 0x000fea0003800000 */
.L_x_139:
        /* <DEDUP_REMOVED lines=12> */
.L_x_142:
[----:B------:R-:W-:Y:S05]  /*85d0*/  BSYNC B1 ;  /* 0x0000000000017941 */ /* 0x000fea0003800000 */
.L_x_141:
        /* <DEDUP_REMOVED lines=12> */
.L_x_144:
[----:B------:R-:W-:Y:S05]  /*86a0*/  BSYNC B1 ;  /* 0x0000000000017941 */ /* 0x000fea0003800000 */
.L_x_143:
        /* <DEDUP_REMOVED lines=12> */
.L_x_146:
[----:B------:R-:W-:Y:S05]  /*8770*/  BSYNC B1 ;  /* 0x0000000000017941 */ /* 0x000fea0003800000 */
.L_x_145:
        /* <DEDUP_REMOVED lines=12> */
.L_x_148:
[----:B------:R-:W-:Y:S05]  /*8840*/  BSYNC B1 ;  /* 0x0000000000017941 */ /* 0x000fea0003800000 */
.L_x_147:
        /* <DEDUP_REMOVED lines=12> */
.L_x_150:
[----:B------:R-:W-:Y:S05]  /*8910*/  BSYNC B1 ;  /* 0x0000000000017941 */ /* 0x000fea0003800000 */
.L_x_149:
        /* <DEDUP_REMOVED lines=12> */
.L_x_152:
[----:B------:R-:W-:Y:S05]  /*89e0*/  BSYNC B1 ;  /* 0x0000000000017941 */ /* 0x000fea0003800000 */
.L_x_151:
        /* <DEDUP_REMOVED lines=12> */
.L_x_154:
[----:B------:R-:W-:Y:S05]  /*8ab0*/  BSYNC B1 ;  /* 0x0000000000017941 */ /* 0x000fea0003800000 */
.L_x_153:
        /* <DEDUP_REMOVED lines=12> */
.L_x_156:
[----:B------:R-:W-:Y:S05]  /*8b80*/  BSYNC B1 ;  /* 0x0000000000017941 */ /* 0x000fea0003800000 */
.L_x_155:
        /* <DEDUP_REMOVED lines=12> */
.L_x_158:
[----:B------:R-:W-:Y:S05]  /*8c50*/  BSYNC B1 ;  /* 0x0000000000017941 */ /* 0x000fea0003800000 */
.L_x_157:
        /* <DEDUP_REMOVED lines=12> */
.L_x_160:
[----:B------:R-:W-:Y:S05]  /*8d20*/  BSYNC B1 ;  /* 0x0000000000017941 */ /* 0x000fea0003800000 */
.L_x_159:
[----:B-----5:R-:W-:Y:S01]  /*8d30*/  LOP3.LUT R44, R44, 0xff, RZ, 0xc0, !PT ;  /* 0x000000ff2c2c7812 */ /* 0x020fe200078ec0ff */
[----:B------:R-:W-:Y:S01]  /*8d40*/  BSSY B1, `(.L_x_161) ;  /* 0x000000b000017945 */ /* 0x000fe20003800000 */
[----:B------:R-:W-:Y:S02]  /*8d50*/  ISETP.LT.OR P2, PT, R42, 0x79, !P1 ;  /* 0x000000792a00780c */ /* 0x000fe40004f41670 */
[----:B------:R-:W-:Y:S02]  /*8d60*/  F2FP.F16.E4M3.UNPACK_B R44, R44 ;  /* 0x0000002cff2c723e */ /* 0x000fe400020006ff */
[----:B0--3--:R-:W-:-:S03]  /*8d70*/  PRMT R32, RZ, 0x7610, R32 ;  /* 0x00007610ff207816 */ /* 0x009fc60000000020 */
[----:B------:R-:W-:-:S05]  /*8d80*/  HADD2.F32 R44, -RZ, R44.H0_H0 ;  /* 0x2000002cff2c7230 */ /* 0x000fca0000004100 */
[----:B------:R-:W-:-:S04]  /*8d90*/  FMUL R44, R44, UR21 ;  /* 0x000000152c2c7c20 */ /* 0x000fc80008400000 */
[----:B------:R-:W-:-:S05]  /*8da0*/  FFMA R44, R167, UR20, R44 ;  /* 0x00000014a72c7c23 */ /* 0x000fca000800002c */
[----:B------:R-:W-:-:S05]  /*8db0*/  F2FP.SATFINITE.E4M3.F32.PACK_AB_MERGE_C R33, RZ, R44, RZ ;  /* 0x0000002cff21723e */ /* 0x000fca00048070ff */
[----:B------:R0:W-:Y:S01]  /*8dc0*/  @!P0 STG.E.U8 desc[UR14][R24.64+0x79], R33 ;  /* 0x0000792118008986 */ /* 0x0001e2000c10110e */
[----:B------:R-:W-:Y:S05]  /*8dd0*/  @P2 BRA `(.L_x_162) ;  /* 0x0000000000042947 */ /* 0x000fea0003800000 */
[----:B------:R3:W5:Y:S02]  /*8de0*/  LDG.E.U8 R32, desc[UR14][R34.64+0x78] ;  /* 0x0000780e22207981 */ /* 0x000764000c1e1100 */
.L_x_162:
[----:B------:R-:W-:Y:S05]  /*8df0*/  BSYNC B1 ;  /* 0x0000000000017941 */ /* 0x000fea0003800000 */
.L_x_161:
[----:B-----5:R-:W-:Y:S01]  /*8e00*/  LOP3.LUT R32, R32, 0xff, RZ, 0xc0, !PT ;  /* 0x000000ff20207812 */ /* 0x020fe200078ec0ff */
[----:B------:R-:W-:Y:S01]  /*8e10*/  BSSY B1, `(.L_x_163) ;  /* 0x000000b000017945 */ /* 0x000fe20003800000 */
[----:B------:R-:W-:Y:S02]  /*8e20*/  ISETP.LT.OR P1, PT, R42, 0x7a, !P1 ;  /* 0x0000007a2a00780c */ /* 0x000fe40004f21670 */
[----:B------:R-:W-:Y:S02]  /*8e30*/  F2FP.F16.E4M3.UNPACK_B R32, R32 ;  /* 0x00000020ff20723e */ /* 0x000fe400020006ff */
[----:B0-2---:R-:W-:-:S03]  /*8e40*/  PRMT R24, RZ, 0x7610, R24 ;  /* 0x00007610ff187816 */ /* 0x005fc60000000018 */
[----:B------:R-:W-:-:S05]  /*8e50*/  HADD2.F32 R32, -RZ, R32.H0_H0 ;  /* 0x20000020ff207230 */ /* 0x000fca0000004100 */
[----:B------:R-:W-:-:S04]  /*8e60*/  FMUL R25, R32, UR21 ;  /* 0x0000001520197c20 */ /* 0x000fc80008400000 */
[----:B------:R-:W-:-:S05]  /*8e70*/  FFMA R25, R166, UR20, R25 ;  /* 0x00000014a6197c23 */ /* 0x000fca0008000019 */
[----:B------:R-:W-:-:S05]  /*8e80*/  F2FP.SATFINITE.E4M3.F32.PACK_AB_MERGE_C R25, RZ, R25, RZ ;  /* 0x00000019ff19723e */ /* 0x000fca00048070ff */
[----:B------:R0:W-:Y:S01]  /*8e90*/  @!P2 STG.E.U8 desc[UR14][R26.64+0x78], R25 ;  /* 0x000078191a00a986 */ /* 0x0001e2000c10110e */
[----:B------:R-:W-:Y:S05]  /*8ea0*/  @P1 BRA `(.L_x_164) ;  /* 0x0000000000041947 */ /* 0x000fea0003800000 */
[----:B------:R2:W5:Y:S02]  /*8eb0*/  LDG.E.U8 R24, desc[UR14][R34.64+0x79] ;  /* 0x0000790e22187981 */ /* 0x000564000c1e1100 */
.L_x_164:
[----:B------:R-:W-:Y:S05]  /*8ec0*/  BSYNC B1 ;  /* 0x0000000000017941 */ /* 0x000fea0003800000 */
.L_x_163:
[----:B-----5:R-:W-:Y:S01]  /*8ed0*/  LOP3.LUT R24, R24, 0xff, RZ, 0xc0, !PT ;  /* 0x000000ff18187812 */ /* 0x020fe200078ec0ff */
[----:B------:R-:W-:Y:S01]  /*8ee0*/  BSSY B1, `(.L_x_165) ;  /* 0x0000013000017945 */ /* 0x000fe20003800000 */
[----:B------:R-:W-:Y:S02]  /*8ef0*/  IADD3 R33, P0, R43, 0x80, RZ ;  /* 0x000000802b217810 */ /* 0x000fe40007f1e0ff */
[----:B------:R-:W-:-:S03]  /*8f00*/  F2FP.F16.E4M3.UNPACK_B R24, R24 ;  /* 0x00000018ff18723e */ /* 0x000fc600020006ff */
[----:B0-----:R-:W-:Y:S01]  /*8f10*/  IMAD.X R25, RZ, RZ, R39, P0 ;  /* 0x000000ffff197224 */ /* 0x001fe200000e0627 */
[----:B------:R-:W-:Y:S01]  /*8f20*/  ISETP.GE.AND P0, PT, R41, 0x81, PT ;  /* 0x000000812900780c */ /* 0x000fe20003f06270 */
[----:B------:R-:W-:Y:S02]  /*8f30*/  HADD2.F32 R24, -RZ, R24.H0_H0 ;  /* 0x20000018ff187230 */ /* 0x000fe40000004100 */
[----:B--234-:R-:W-:Y:S01]  /*8f40*/  IMAD R34, R25, UR6, RZ ;  /* 0x0000000619227c24 */ /* 0x01cfe2000f8e02ff */
        /* <DEDUP_REMOVED lines=12> */
.L_x_166:
[----:B------:R-:W-:Y:S05]  /*9010*/  BSYNC B1 ;  /* 0x0000000000017941 */ /* 0x000fea0003800000 */
.L_x_165:
[----:B-----5:R-:W-:Y:S01]  /*9020*/  LOP3.LUT R32, R32, 0xff, RZ, 0xc0, !PT ;  /* 0x000000ff20207812 */ /* 0x020fe200078ec0ff */
[----:B------:R-:W-:Y:S01]  /*9030*/  BSSY B1, `(.L_x_167) ;  /* 0x000000b000017945 */ /* 0x000fe20003800000 */
[----:B------:R-:W-:Y:S02]  /*9040*/  ISETP.LT.OR P2, PT, R42, 0x2, !P0 ;  /* 0x000000022a00780c */ /* 0x000fe40004741670 */
[----:B------:R-:W-:Y:S02]  /*9050*/  F2FP.F16.E4M3.UNPACK_B R32, R32 ;  /* 0x00000020ff20723e */ /* 0x000fe400020006ff */
[----:B0-----:R-:W-:-:S03]  /*9060*/  PRMT R26, RZ, 0x7610, R26 ;  /* 0x00007610ff1a7816 */ /* 0x001fc6000000001a */
[----:B------:R-:W-:-:S05]  /*9070*/  HADD2.F32 R32, -RZ, R32.H0_H0 ;  /* 0x20000020ff207230 */ /* 0x000fca0000004100 */
[----:B------:R-:W-:-:S04]  /*9080*/  FMUL R27, R32, UR21 ;  /* 0x00000015201b7c20 */ /* 0x000fc80008400000 */
[----:B------:R-:W-:-:S05]  /*9090*/  FFMA R27, R164, UR20, R27 ;  /* 0x00000014a41b7c23 */ /* 0x000fca000800001b */
[----:B------:R-:W-:-:S05]  /*90a0*/  F2FP.SATFINITE.E4M3.F32.PACK_AB_MERGE_C R27, RZ, R27, RZ ;  /* 0x0000001bff1b723e */ /* 0x000fca00048070ff */
[----:B------:R0:W-:Y:S01]  /*90b0*/  @!P3 STG.E.U8 desc[UR14][R28.64], R27 ;  /* 0x0000001b1c00b986 */ /* 0x0001e2000c10110e */
[----:B------:R-:W-:Y:S05]  /*90c0*/  @P2 BRA `(.L_x_168) ;  /* 0x0000000000042947 */ /* 0x000fea0003800000 */
[----:B------:R3:W5:Y:S02]  /*90d0*/  LDG.E.U8 R26, desc[UR14][R24.64+0x1] ;  /* 0x0000010e181a7981 */ /* 0x000764000c1e1100 */
.L_x_168:
[----:B------:R-:W-:Y:S05]  /*90e0*/  BSYNC B1 ;  /* 0x0000000000017941 */ /* 0x000fea0003800000 */
.L_x_167:
[----:B-----5:R-:W-:Y:S01]  /*90f0*/  LOP3.LUT R26, R26, 0xff, RZ, 0xc0, !PT ;  /* 0x000000ff1a1a7812 */ /* 0x020fe200078ec0ff */
[----:B------:R-:W-:Y:S01]  /*9100*/  BSSY B1, `(.L_x_169) ;  /* 0x0000013000017945 */ /* 0x000fe20003800000 */
[----:B------:R-:W-:Y:S02]  /*9110*/  IADD3 R43, P1, R43, 0x88, RZ ;  /* 0x000000882b2b7810 */ /* 0x000fe40007f3e0ff */
[----:B------:R-:W-:Y:S02]  /*9120*/  F2FP.F16.E4M3.UNPACK_B R26, R26 ;  /* 0x0000001aff1a723e */ /* 0x000fe400020006ff */
[----:B------:R-:W-:Y:S01]  /*9130*/  PRMT R32, RZ, 0x7610, R32 ;  /* 0x00007610ff207816 */ /* 0x000fe20000000020 */
[----:B------:R-:W-:Y:S01]  /*9140*/  IMAD.X R38, RZ, RZ, R39, P1 ;  /* 0x000000ffff267224 */ /* 0x000fe200008e0627 */
[----:B------:R-:W-:Y:S01]  /*9150*/  ISETP.GE.AND P1, PT, R41, 0x89, PT ;  /* 0x000000892900780c */ /* 0x000fe20003f26270 */
[----:B------:R-:W-:Y:S02]  /*9160*/  HADD2.F32 R26, -RZ, R26.H0_H0 ;  /* 0x2000001aff1a7230 */ /* 0x000fe40000004100 */
[----:B------:R-:W-:Y:S01]  /*9170*/  IMAD R38, R38, UR6, RZ ;  /* 0x0000000626267c24 */ /* 0x000fe2000f8e02ff */
[----:B------:R-:W-:Y:S01]  /*9180*/  ISETP.LT.OR P5, PT, R42, 0x1, !P1 ;  /* 0x000000012a00780c */ /* 0x000fe20004fa1670 */
[----:B------:R-:W-:-:S04]  /*9190*/  IMAD.WIDE.U32 R36, R43, UR6, R36 ;  /* 0x000000062b247c25 */ /* 0x000fc8000f8e0024 */
[----:B------:R-:W-:Y:S01]  /*91a0*/  FMUL R26, R26, UR21 ;  /* 0x000000151a1a7c20 */ /* 0x000fe20008400000 */
[----:B------:R-:W-:-:S03]  /*91b0*/  IMAD R43, R43, UR7, R38 ;  /* 0x000000072b2b7c24 */ /* 0x000fc6000f8e0226 */
[----:B------:R-:W-:Y:S01]  /*91c0*/  FFMA R163, R163, UR20, R26 ;  /* 0x00000014a3a37c23 */ /* 0x000fe2000800001a */
[----:B------:R-:W-:-:S04]  /*91d0*/  IADD3 R26, P3, R36, UR10, RZ ;  /* 0x0000000a241a7c10 */ /* 0x000fc8000ff7e0ff */
[----:B------:R-:W-:Y:S02]  /*91e0*/  F2FP.SATFINITE.E4M3.F32.PACK_AB_MERGE_C R163, RZ, R163, RZ ;  /* 0x000000a3ffa3723e */ /* 0x000fe400048070ff */
[----:B0-----:R-:W-:-:S03]  /*91f0*/  IADD3.X R27, R37, UR11, R43, P3, !PT ;  /* 0x0000000b251b7c10 */ /* 0x001fc60009ffe42b */
[----:B------:R0:W-:Y:S01]  /*9200*/  @!P2 STG.E.U8 desc[UR14][R28.64+0x1], R163 ;  /* 0x000001a31c00a986 */ /* 0x0001e2000c10110e */
[----:B------:R-:W-:Y:S05]  /*9210*/  @P5 BRA `(.L_x_170) ;  /* 0x0000000000045947 */ /* 0x000fea0003800000 */
[----:B------:R4:W5:Y:S02]  /*9220*/  LDG.E.U8 R32, desc[UR14][R26.64] ;  /* 0x0000000e1a207981 */ /* 0x000964000c1e1100 */
.L_x_170:
[----:B------:R-:W-:Y:S05]  /*9230*/  BSYNC B1 ;  /* 0x0000000000017941 */ /* 0x000fea0003800000 */
.L_x_169:
        /* <DEDUP_REMOVED lines=12> */
.L_x_172:
[----:B------:R-:W-:Y:S05]  /*9300*/  BSYNC B1 ;  /* 0x0000000000017941 */ /* 0x000fea0003800000 */
.L_x_171:
        /* <DEDUP_REMOVED lines=12> */
.L_x_174:
[----:B------:R-:W-:Y:S05]  /*93d0*/  BSYNC B1 ;  /* 0x0000000000017941 */ /* 0x000fea0003800000 */
.L_x_173:
        /* <DEDUP_REMOVED lines=12> */
.L_x_176:
[----:B------:R-:W-:Y:S05]  /*94a0*/  BSYNC B1 ;  /* 0x0000000000017941 */ /* 0x000fea0003800000 */
.L_x_175:
        /* <DEDUP_REMOVED lines=12> */
.L_x_178:
[----:B------:R-:W-:Y:S05]  /*9570*/  BSYNC B1 ;  /* 0x0000000000017941 */ /* 0x000fea0003800000 */
.L_x_177:
        /* <DEDUP_REMOVED lines=12> */
.L_x_180:
[----:B------:R-:W-:Y:S05]  /*9640*/  BSYNC B1 ;  /* 0x0000000000017941 */ /* 0x000fea0003800000 */
.L_x_179:
        /* <DEDUP_REMOVED lines=12> */
.L_x_182:
[----:B------:R-:W-:Y:S05]  /*9710*/  BSYNC B1 ;  /* 0x0000000000017941 */ /* 0x000fea0003800000 */
.L_x_181:
        /* <DEDUP_REMOVED lines=12> */
.L_x_184:
[----:B------:R-:W-:Y:S05]  /*97e0*/  BSYNC B1 ;  /* 0x0000000000017941 */ /* 0x000fea0003800000 */
.L_x_183:
        /* <DEDUP_REMOVED lines=12> */
.L_x_186:
[----:B------:R-:W-:Y:S05]  /*98b0*/  BSYNC B1 ;  /* 0x0000000000017941 */ /* 0x000fea0003800000 */
.L_x_185:
        /* <DEDUP_REMOVED lines=12> */
.L_x_188:
[----:B------:R-:W-:Y:S05]  /*9980*/  BSYNC B1 ;  /* 0x0000000000017941 */ /* 0x000fea0003800000 */
.L_x_187:
        /* <DEDUP_REMOVED lines=12> */
.L_x_190:
[----:B------:R-:W-:Y:S05]  /*9a50*/  BSYNC B1 ;  /* 0x0000000000017941 */ /* 0x000fea0003800000 */
.L_x_189:
        /* <DEDUP_REMOVED lines=12> */
.L_x_192:
[----:B------:R-:W-:Y:S05]  /*9b20*/  BSYNC B1 ;  /* 0x0000000000017941 */ /* 0x000fea0003800000 */
.L_x_191:
[----:B-----5:R-:W-:Y:S01]  /*9b30*/  LOP3.LUT R32, R32, 0xff, RZ, 0xc0, !PT ;  /* 0x000000ff20207812 */ /* 0x020fe200078ec0ff */
[----:B------:R-:W-:Y:S01]  /*9b40*/  BSSY B1, `(.L_x_193) ;  /* 0x000000b000017945 */ /* 0x000fe20003800000 */
[----:B------:R-:W-:Y:S02]  /*9b50*/  ISETP.LT.OR P3, PT, R42, 0x19, !P1 ;  /* 0x000000192a00780c */ /* 0x000fe40004f61670 */
[----:B------:R-:W-:-:S05]  /*9b60*/  F2FP.F16.E4M3.UNPACK_B R32, R32 ;  /* 0x00000020ff20723e */ /* 0x000fca00020006ff */
[----:B------:R-:W-:-:S05]  /*9b70*/  HADD2.F32 R32, -RZ, R32.H0_H0 ;  /* 0x20000020ff207230 */ /* 0x000fca0000004100 */
[----:B------:R-:W-:-:S04]  /*9b80*/  FMUL R32, R32, UR21 ;  /* 0x0000001520207c20 */ /* 0x000fc80008400000 */
[----:B------:R-:W-:Y:S01]  /*9b90*/  FFMA R32, R23, UR20, R32 ;  /* 0x0000001417207c23 */ /* 0x000fe20008000020 */
[----:B------:R-:W-:-:S04]  /*9ba0*/  PRMT R23, RZ, 0x7610, R23 ;  /* 0x00007610ff177816 */ /* 0x000fc80000000017 */
[----:B0-----:R-:W-:-:S05]  /*9bb0*/  F2FP.SATFINITE.E4M3.F32.PACK_AB_MERGE_C R33, RZ, R32, RZ ;  /* 0x00000020ff21723e */ /* 0x001fca00048070ff */
[----:B------:R0:W-:Y:S01]  /*9bc0*/  @!P2 STG.E.U8 desc[UR14][R28.64+0x19], R33 ;  /* 0x000019211c00a986 */ /* 0x0001e2000c10110e */
[----:B------:R-:W-:Y:S05]  /*9bd0*/  @P3 BRA `(.L_x_194) ;  /* 0x0000000000043947 */ /* 0x000fea0003800000 */
[----:B------:R0:W5:Y:S02]  /*9be0*/  LDG.E.U8 R23, desc[UR14][R26.64+0x18] ;  /* 0x0000180e1a177981 */ /* 0x000164000c1e1100 */
.L_x_194:
[----:B------:R-:W-:Y:S05]  /*9bf0*/  BSYNC B1 ;  /* 0x0000000000017941 */ /* 0x000fea0003800000 */
.L_x_193:
        /* <DEDUP_REMOVED lines=8> */
[----:B------:R-:W-:-:S05]  /*9c80*/  F2FP.SATFINITE.E4M3.F32.PACK_AB_MERGE_C R23, RZ, R23, RZ ;  /* 0x00000017ff17723e */ /* 0x000fca00048070ff */
[----:B------:R0:W-:Y:S01]  /*9c90*/  @!P3 STG.E.U8 desc[UR14][R30.64+0x18], R23 ;  /* 0x000018171e00b986 */ /* 0x0001e2000c10110e */
[----:B------:R-:W-:Y:S05]  /*9ca0*/  @P2 BRA `(.L_x_196) ;  /* 0x0000000000042947 */ /* 0x000fea0003800000 */
[----:B------:R0:W5:Y:S02]  /*9cb0*/  LDG.E.U8 R22, desc[UR14][R26.64+0x19] ;  /* 0x0000190e1a167981 */ /* 0x000164000c1e1100 */
.L_x_196:
[----:B------:R-:W-:Y:S05]  /*9cc0*/  BSYNC B1 ;  /* 0x0000000000017941 */ /* 0x000fea0003800000 */
.L_x_195:
        /* <DEDUP_REMOVED lines=12> */
.L_x_198:
[----:B------:R-:W-:Y:S05]  /*9d90*/  BSYNC B1 ;  /* 0x0000000000017941 */ /* 0x000fea0003800000 */
.L_x_197:
        /* <DEDUP_REMOVED lines=12> */
.L_x_200:
[----:B------:R-:W-:Y:S05]  /*9e60*/  BSYNC B1 ;  /* 0x0000000000017941 */ /* 0x000fea0003800000 */
.L_x_199:
        /* <DEDUP_REMOVED lines=12> */
.L_x_202:
[----:B------:R-:W-:Y:S05]  /*9f30*/  BSYNC B1 ;  /* 0x0000000000017941 */ /* 0x000fea0003800000 */
.L_x_201:
        /* <DEDUP_REMOVED lines=12> */
.L_x_204:
[----:B------:R-:W-:Y:S05]  /*a000*/  BSYNC B1 ;  /* 0x0000000000017941 */ /* 0x000fea0003800000 */
.L_x_203:
        /* <DEDUP_REMOVED lines=12> */
.L_x_206:
[----:B------:R-:W-:Y:S05]  /*a0d0*/  BSYNC B1 ;  /* 0x0000000000017941 */ /* 0x000fea0003800000 */
.L_x_205:
        /* <DEDUP_REMOVED lines=12> */
.L_x_208:
[----:B------:R-:W-:Y:S05]  /*a1a0*/  BSYNC B1 ;  /* 0x0000000000017941 */ /* 0x000fea0003800000 */
.L_x_207:
        /* <DEDUP_REMOVED lines=12> */
.L_x_210:
[----:B------:R-:W-:Y:S05]  /*a270*/  BSYNC B1 ;  /* 0x0000000000017941 */ /* 0x000fea0003800000 */
.L_x_209:
        /* <DEDUP_REMOVED lines=12> */
.L_x_212:
[----:B------:R-:W-:Y:S05]  /*a340*/  BSYNC B1 ;  /* 0x0000000000017941 */ /* 0x000fea0003800000 */
.L_x_211:
        /* <DEDUP_REMOVED lines=12> */
.L_x_214:
[----:B------:R-:W-:Y:S05]  /*a410*/  BSYNC B1 ;  /* 0x0000000000017941 */ /* 0x000fea0003800000 */
.L_x_213:
        /* <DEDUP_REMOVED lines=12> */
.L_x_216:
[----:B------:R-:W-:Y:S05]  /*a4e0*/  BSYNC B1 ;  /* 0x0000000000017941 */ /* 0x000fea0003800000 */
.L_x_215:
        /* <DEDUP_REMOVED lines=12> */
.L_x_218:
[----:B------:R-:W-:Y:S05]  /*a5b0*/  BSYNC B1 ;  /* 0x0000000000017941 */ /* 0x000fea0003800000 */
.L_x_217:
        /* <DEDUP_REMOVED lines=12> */
.L_x_220:
[----:B------:R-:W-:Y:S05]  /*a680*/  BSYNC B1 ;  /* 0x0000000000017941 */ /* 0x000fea0003800000 */
.L_x_219:
        /* <DEDUP_REMOVED lines=12> */
.L_x_222:
[----:B------:R-:W-:Y:S05]  /*a750*/  BSYNC B1 ;  /* 0x0000000000017941 */ /* 0x000fea0003800000 */
.L_x_221:
        /* <DEDUP_REMOVED lines=12> */
.L_x_224:
[----:B------:R-:W-:Y:S05]  /*a820*/  BSYNC B1 ;  /* 0x0000000000017941 */ /* 0x000fea0003800000 */
.L_x_223:
        /* <DEDUP_REMOVED lines=12> */
.L_x_226:
[----:B------:R-:W-:Y:S05]  /*a8f0*/  BSYNC B1 ;  /* 0x0000000000017941 */ /* 0x000fea0003800000 */
.L_x_225:
        /* <DEDUP_REMOVED lines=12> */
.L_x_228:
[----:B------:R-:W-:Y:S05]  /*a9c0*/  BSYNC B1 ;  /* 0x0000000000017941 */ /* 0x000fea0003800000 */
.L_x_227:
        /* <DEDUP_REMOVED lines=12> */
.L_x_230:
[----:B------:R-:W-:Y:S05]  /*aa90*/  BSYNC B1 ;  /* 0x0000000000017941 */ /* 0x000fea0003800000 */
.L_x_229:
        /* <DEDUP_REMOVED lines=12> */
.L_x_232:
[----:B------:R-:W-:Y:S05]  /*ab60*/  BSYNC B1 ;  /* 0x0000000000017941 */ /* 0x000fea0003800000 */
.L_x_231:
        /* <DEDUP_REMOVED lines=12> */
.L_x_234:
[----:B------:R-:W-:Y:S05]  /*ac30*/  BSYNC B1 ;  /* 0x0000000000017941 */ /* 0x000fea0003800000 */
.L_x_233:
        /* <DEDUP_REMOVED lines=12> */
.L_x_236:
[----:B------:R-:W-:Y:S05]  /*ad00*/  BSYNC B1 ;  /* 0x0000000000017941 */ /* 0x000fea0003800000 */
.L_x_235:
[----:B-----5:R-:W-:Y:S01]  /*ad10*/  LOP3.LUT R2, R2, 0xff, RZ, 0xc0, !PT ;  /* 0x000000ff02027812 */ /* 0x020fe200078ec0ff */
[----:B------:R-:W-:Y:S01]  /*ad20*/  BSSY B1, `(.L_x_237) ;  /* 0x000000b000017945 */ /* 0x000fe20003800000 */
[----:B------:R-:W-:Y:S02]  /*ad30*/  ISETP.LT.OR P3, PT, R42, 0x49, !P0 ;  /* 0x000000492a00780c */ /* 0x000fe40004761670 */
[----:B------:R-:W-:-:S05]  /*ad40*/  F2FP.F16.E4M3.UNPACK_B R2, R2 ;  /* 0x00000002ff02723e */ /* 0x000fca00020006ff */
[----:B------:R-:W-:-:S05]  /*ad50*/  HADD2.F32 R2, -RZ, R2.H0_H0 ;  /* 0x20000002ff027230 */ /* 0x000fca0000004100 */
[----:B0-----:R-:W-:-:S04]  /*ad60*/  FMUL R3, R2, UR21 ;  /* 0x0000001502037c20 */ /* 0x001fc80008400000 */
[----:B------:R-:W-:Y:S01]  /*ad70*/  FFMA R3, R0, UR20, R3 ;  /* 0x0000001400037c23 */ /* 0x000fe20008000003 */
[----:B------:R-:W-:-:S04]  /*ad80*/  PRMT R0, RZ, 0x7610, R0 ;  /* 0x00007610ff007816 */ /* 0x000fc80000000000 */
[----:B------:R-:W-:-:S05]  /*ad90*/  F2FP.SATFINITE.E4M3.F32.PACK_AB_MERGE_C R3, RZ, R3, RZ ;  /* 0x00000003ff03723e */ /* 0x000fca00048070ff */
[----:B------:R0:W-:Y:S01]  /*ada0*/  @!P2 STG.E.U8 desc[UR14][R30.64+0x41], R3 ;  /* 0x000041031e00a986 */ /* 0x0001e2000c10110e */
[----:B------:R-:W-:Y:S05]  /*adb0*/  @P3 BRA `(.L_x_238) ;  /* 0x0000000000043947 */ /* 0x000fea0003800000 */
[----:B------:R0:W5:Y:S02]  /*adc0*/  LDG.E.U8 R0, desc[UR14][R24.64+0x48] ;  /* 0x0000480e18007981 */ /* 0x000164000c1e1100 */
.L_x_238:
[----:B------:R-:W-:Y:S05]  /*add0*/  BSYNC B1 ;  /* 0x0000000000017941 */ /* 0x000fea0003800000 */
.L_x_237:
[----:B------:R-:W2:Y:S01]  /*ade0*/  LDL.LU R2, [R1] ;  /* 0x0000000001027983 */ /* 0x000ea20000300800 */
[----:B-----5:R-:W-:Y:S01]  /*adf0*/  LOP3.LUT R0, R0, 0xff, RZ, 0xc0, !PT ;  /* 0x000000ff00007812 */ /* 0x020fe200078ec0ff */
[----:B------:R-:W-:Y:S01]  /*ae00*/  BSSY B1, `(.L_x_239) ;  /* 0x000000b000017945 */ /* 0x000fe20003800000 */
[----:B------:R-:W-:Y:S02]  /*ae10*/  ISETP.LT.OR P2, PT, R42, 0x4a, !P0 ;  /* 0x0000004a2a00780c */ /* 0x000fe40004741670 */
[----:B------:R-:W-:-:S05]  /*ae20*/  F2FP.F16.E4M3.UNPACK_B R0, R0 ;  /* 0x00000000ff00723e */ /* 0x000fca00020006ff */
[----:B------:R-:W-:-:S05]  /*ae30*/  HADD2.F32 R0, -RZ, R0.H0_H0 ;  /* 0x20000000ff007230 */ /* 0x000fca0000004100 */
[----:B------:R-:W-:-:S04]  /*ae40*/  FMUL R0, R0, UR21 ;  /* 0x0000001500007c20 */ /* 0x000fc80008400000 */
[----:B--2---:R-:W-:-:S05]  /*ae50*/  FFMA R0, R2, UR20, R0 ;  /* 0x0000001402007c23 */ /* 0x004fca0008000000 */
[----:B0-----:R-:W-:Y:S02]  /*ae60*/  F2FP.SATFINITE.E4M3.F32.PACK_AB_MERGE_C R3, RZ, R0, RZ ;  /* 0x00000000ff03723e */ /* 0x001fe400048070ff */
[----:B------:R-:W-:-:S03]  /*ae70*/  PRMT R0, RZ, 0x7610, R0 ;  /* 0x00007610ff007816 */ /* 0x000fc60000000000 */
[----:B------:R0:W-:Y:S01]  /*ae80*/  @!P3 STG.E.U8 desc[UR14][R28.64+0x48], R3 ;  /* 0x000048031c00b986 */ /* 0x0001e2000c10110e */
[----:B------:R-:W-:Y:S05]  /*ae90*/  @P2 BRA `(.L_x_240) ;  /* 0x0000000000042947 */ /* 0x000fea0003800000 */
[----:B------:R2:W5:Y:S02]  /*aea0*/  LDG.E.U8 R0, desc[UR14][R24.64+0x49] ;  /* 0x0000490e18007981 */ /* 0x000564000c1e1100 */
.L_x_240:
[----:B------:R-:W-:Y:S05]  /*aeb0*/  BSYNC B1 ;  /* 0x0000000000017941 */ /* 0x000fea0003800000 */
.L_x_239:
[----:B------:R-:W3:Y:S01]  /*aec0*/  LDL.LU R2, [R1+0x4] ;  /* 0x0000040001027983 */ /* 0x000ee20000300800 */
[----:B-----5:R-:W-:Y:S01]  /*aed0*/  LOP3.LUT R0, R0, 0xff, RZ, 0xc0, !PT ;  /* 0x000000ff00007812 */ /* 0x020fe200078ec0ff */
[----:B------:R-:W-:Y:S01]  /*aee0*/  BSSY B1, `(.L_x_241) ;  /* 0x000000b000017945 */ /* 0x000fe20003800000 */
[----:B------:R-:W-:Y:S02]  /*aef0*/  ISETP.LT.OR P3, PT, R42, 0x49, !P1 ;  /* 0x000000492a00780c */ /* 0x000fe40004f61670 */
[----:B------:R-:W-:-:S05]  /*af00*/  F2FP.F16.E4M3.UNPACK_B R0, R0 ;  /* 0x00000000ff00723e */ /* 0x000fca00020006ff */
[----:B------:R-:W-:-:S05]  /*af10*/  HADD2.F32 R0, -RZ, R0.H0_H0 ;  /* 0x20000000ff007230 */ /* 0x000fca0000004100 */
[----:B------:R-:W-:-:S04]  /*af20*/  FMUL R0, R0, UR21 ;  /* 0x0000001500007c20 */ /* 0x000fc80008400000 */
[----:B---3--:R-:W-:-:S05]  /*af30*/  FFMA R0, R2, UR20, R0 ;  /* 0x0000001402007c23 */ /* 0x008fca0008000000 */
[----:B0-----:R-:W-:Y:S02]  /*af40*/  F2FP.SATFINITE.E4M3.F32.PACK_AB_MERGE_C R3, RZ, R0, RZ ;  /* 0x00000000ff03723e */ /* 0x001fe400048070ff */
[----:B------:R-:W-:-:S03]  /*af50*/  PRMT R0, RZ, 0x7610, R0 ;  /* 0x00007610ff007816 */ /* 0x000fc60000000000 */
[----:B------:R0:W-:Y:S01]  /*af60*/  @!P2 STG.E.U8 desc[UR14][R28.64+0x49], R3 ;  /* 0x000049031c00a986 */ /* 0x0001e2000c10110e */
[----:B------:R-:W-:Y:S05]  /*af70*/  @P3 BRA `(.L_x_242) ;  /* 0x0000000000043947 */ /* 0x000fea0003800000 */
[----:B------:R3:W5:Y:S02]  /*af80*/  LDG.E.U8 R0, desc[UR14][R26.64+0x48] ;  /* 0x0000480e1a007981 */ /* 0x000764000c1e1100 */
.L_x_242:
[----:B------:R-:W-:Y:S05]  /*af90*/  BSYNC B1 ;  /* 0x0000000000017941 */ /* 0x000fea0003800000 */
.L_x_241:
[----:B------:R-:W2:Y:S01]  /*afa0*/  LDL.LU R2, [R1+0x8] ;  /* 0x0000080001027983 */ /* 0x000ea20000300800 */
        /* <DEDUP_REMOVED lines=12> */
.L_x_244:
[----:B------:R-:W-:Y:S05]  /*b070*/  BSYNC B1 ;  /* 0x0000000000017941 */ /* 0x000fea0003800000 */
.L_x_243:
        /* <DEDUP_REMOVED lines=13> */
.L_x_246:
[----:B------:R-:W-:Y:S05]  /*b150*/  BSYNC B1 ;  /* 0x0000000000017941 */ /* 0x000fea0003800000 */
.L_x_245:
        /* <DEDUP_REMOVED lines=13> */
.L_x_248:
[----:B------:R-:W-:Y:S05]  /*b230*/  BSYNC B1 ;  /* 0x0000000000017941 */ /* 0x000fea0003800000 */
.L_x_247:
        /* <DEDUP_REMOVED lines=13> */
.L_x_250:
[----:B------:R-:W-:Y:S05]  /*b310*/  BSYNC B1 ;  /* 0x0000000000017941 */ /* 0x000fea0003800000 */
.L_x_249:
        /* <DEDUP_REMOVED lines=13> */
.L_x_252:
[----:B------:R-:W-:Y:S05]  /*b3f0*/  BSYNC B1 ;  /* 0x0000000000017941 */ /* 0x000fea0003800000 */
.L_x_251:
        /* <DEDUP_REMOVED lines=13> */
.L_x_254:
[----:B------:R-:W-:Y:S05]  /*b4d0*/  BSYNC B1 ;  /* 0x0000000000017941 */ /* 0x000fea0003800000 */
.L_x_253:
        /* <DEDUP_REMOVED lines=13> */
.L_x_256:
[----:B------:R-:W-:Y:S05]  /*b5b0*/  BSYNC B1 ;  /* 0x0000000000017941 */ /* 0x000fea0003800000 */
.L_x_255:
        /* <DEDUP_REMOVED lines=13> */
.L_x_258:
[----:B------:R-:W-:Y:S05]  /*b690*/  BSYNC B1 ;  /* 0x0000000000017941 */ /* 0x000fea0003800000 */
.L_x_257:
        /* <DEDUP_REMOVED lines=13> */
.L_x_260:
[----:B------:R-:W-:Y:S05]  /*b770*/  BSYNC B1 ;  /* 0x0000000000017941 */ /* 0x000fea0003800000 */
.L_x_259:
        /* <DEDUP_REMOVED lines=13> */
.L_x_262:
[----:B------:R-:W-:Y:S05]  /*b850*/  BSYNC B1 ;  /* 0x0000000000017941 */ /* 0x000fea0003800000 */
.L_x_261:
        /* <DEDUP_REMOVED lines=13> */
.L_x_264:
[----:B------:R-:W-:Y:S05]  /*b930*/  BSYNC B1 ;  /* 0x0000000000017941 */ /* 0x000fea0003800000 */
.L_x_263:
        /* <DEDUP_REMOVED lines=13> */
.L_x_266:
[----:B------:R-:W-:Y:S05]  /*ba10*/  BSYNC B1 ;  /* 0x0000000000017941 */ /* 0x000fea0003800000 */
.L_x_265:
        /* <DEDUP_REMOVED lines=13> */
.L_x_268:
[----:B------:R-:W-:Y:S05]  /*baf0*/  BSYNC B1 ;  /* 0x0000000000017941 */ /* 0x000fea0003800000 */
.L_x_267:
        /* <DEDUP_REMOVED lines=13> */
.L_x_270:
[----:B------:R-:W-:Y:S05]  /*bbd0*/  BSYNC B1 ;  /* 0x0000000000017941 */ /* 0x000fea0003800000 */
.L_x_269:
        /* <DEDUP_REMOVED lines=13> */
.L_x_272:
[----:B------:R-:W-:Y:S05]  /*bcb0*/  BSYNC B1 ;  /* 0x0000000000017941 */ /* 0x000fea0003800000 */
.L_x_271:
        /* <DEDUP_REMOVED lines=13> */
.L_x_274:
[----:B------:R-:W-:Y:S05]  /*bd90*/  BSYNC B1 ;  /* 0x0000000000017941 */ /* 0x000fea0003800000 */
.L_x_273:
        /* <DEDUP_REMOVED lines=13> */
.L_x_276:
[----:B------:R-:W-:Y:S05]  /*be70*/  BSYNC B1 ;  /* 0x0000000000017941 */ /* 0x000fea0003800000 */
.L_x_275:
        /* <DEDUP_REMOVED lines=13> */
.L_x_278:
[----:B------:R-:W-:Y:S05]  /*bf50*/  BSYNC B1 ;  /* 0x0000000000017941 */ /* 0x000fea0003800000 */
.L_x_277:
        /* <DEDUP_REMOVED lines=13> */
.L_x_280:
[----:B------:R-:W-:Y:S05]  /*c030*/  BSYNC B1 ;  /* 0x0000000000017941 */ /* 0x000fea0003800000 */
.L_x_279:
        /* <DEDUP_REMOVED lines=13> */
.L_x_282:
[----:B------:R-:W-:Y:S05]  /*c110*/  BSYNC B1 ;  /* 0x0000000000017941 */ /* 0x000fea0003800000 */
.L_x_281:
        /* <DEDUP_REMOVED lines=13> */
.L_x_284:
[----:B------:R-:W-:Y:S05]  /*c1f0*/  BSYNC B1 ;  /* 0x0000000000017941 */ /* 0x000fea0003800000 */
.L_x_283:
        /* <DEDUP_REMOVED lines=13> */
.L_x_286:
[----:B------:R-:W-:Y:S05]  /*c2d0*/  BSYNC B1 ;  /* 0x0000000000017941 */ /* 0x000fea0003800000 */
.L_x_285:
        /* <DEDUP_REMOVED lines=13> */
.L_x_288:
[----:B------:R-:W-:Y:S05]  /*c3b0*/  BSYNC B1 ;  /* 0x0000000000017941 */ /* 0x000fea0003800000 */
.L_x_287:
        /* <DEDUP_REMOVED lines=13> */
.L_x_290:
[----:B------:R-:W-:Y:S05]  /*c490*/  BSYNC B1 ;  /* 0x0000000000017941 */ /* 0x000fea0003800000 */
.L_x_289:
        /* <DEDUP_REMOVED lines=13> */
.L_x_292:
[----:B------:R-:W-:Y:S05]  /*c570*/  BSYNC B1 ;  /* 0x0000000000017941 */ /* 0x000fea0003800000 */
.L_x_291:
[----:B------:R-:W-:Y:S05]  /*c580*/  @P1 BRA `(.L_x_293) ;  /* 0x0000002000a41947 */ /* 0x000fea0003800000 */
[----:B------:R-:W2:Y:S01]  /*c590*/  LDL.LU R2, [R1+0x6c] ;  /* 0x00006c0001027983 */ /* 0x000ea20000300800 */
[----:B-----5:R-:W-:-:S04]  /*c5a0*/  LOP3.LUT R0, R0, 0xff, RZ, 0xc0, !PT ;  /* 0x000000ff00007812 */ /* 0x020fc800078ec0ff */
[----:B------:R-:W-:-:S05]  /*c5b0*/  F2FP.F16.E4M3.UNPACK_B R0, R0 ;  /* 0x00000000ff00723e */ /* 0x000fca00020006ff */
[----:B------:R-:W-:-:S05]  /*c5c0*/  HADD2.F32 R0, -RZ, R0.H0_H0 ;  /* 0x20000000ff007230 */ /* 0x000fca0000004100 */
[----:B------:R-:W-:-:S04]  /*c5d0*/  FMUL R0, R0, UR21 ;  /* 0x0000001500007c20 */ /* 0x000fc80008400000 */
[----:B--2---:R-:W-:-:S05]  /*c5e0*/  FFMA R0, R2, UR20, R0 ;  /* 0x0000001402007c23 */ /* 0x004fca0008000000 */
[----:B0-----:R-:W-:-:S05]  /*c5f0*/  F2FP.SATFINITE.E4M3.F32.PACK_AB_MERGE_C R3, RZ, R0, RZ ;  /* 0x00000000ff03723e */ /* 0x001fca00048070ff */
[----:B------:R0:W-:Y:S01]  /*c600*/  STG.E.U8 desc[UR14][R30.64+0x79], R3 ;  /* 0x000079031e007986 */ /* 0x0001e2000c10110e */
[----:B------:R-:W-:Y:S05]  /*c610*/  BRA `(.L_x_293) ;  /* 0x0000002000807947 */ /* 0x000fea0003800000 */
.L_x_36:
[----:B------:R-:W-:Y:S01]  /*c620*/  ISETP.GE.AND P3, PT, R41, 0x1, PT ;  /* 0x000000012900780c */ /* 0x000fe20003f66270 */
[----:B------:R-:W-:Y:S01]  /*c630*/  FMUL R227, R227, UR20 ;  /* 0x00000014e3e37c20 */ /* 0x000fe20008400000 */
[----:B------:R-:W-:Y:S01]  /*c640*/  ISETP.GE.AND P2, PT, R41, 0x9, PT ;  /* 0x000000092900780c */ /* 0x000fe20003f46270 */
[----:B------:R-:W-:Y:S01]  /*c650*/  FMUL R228, R228, UR20 ;  /* 0x00000014e4e47c20 */ /* 0x000fe20008400000 */
[C---:B------:R-:W-:Y:S01]  /*c660*/  ISETP.LT.OR P0, PT, R42.reuse, 0x1, !P3 ;  /* 0x000000012a00780c */ /* 0x040fe20005f01670 */
[----:B------:R-:W-:Y:S01]  /*c670*/  FMUL R225, R225, UR20 ;  /* 0x00000014e1e17c20 */ /* 0x000fe20008400000 */
[----:B------:R-:W-:Y:S01]  /*c680*/  ISETP.LT.OR P1, PT, R42, 0x2, !P3 ;  /* 0x000000022a00780c */ /* 0x000fe20005f21670 */
[----:B------:R-:W-:Y:S01]  /*c690*/  FMUL R226, R226, UR20 ;  /* 0x00000014e2e27c20 */ /* 0x000fe20008400000 */
[----:B------:R-:W-:Y:S02]  /*c6a0*/  ISETP.LT.OR P6, PT, R42, 0x2, !P2 ;  /* 0x000000022a00780c */ /* 0x000fe400057c1670 */
[----:B------:R-:W-:-:S02]  /*c6b0*/  F2FP.SATFINITE.E4M3.F32.PACK_AB_MERGE_C R33, RZ, R228, RZ ;  /* 0x000000e4ff21723e */ /* 0x000fc400048070ff */
[----:B------:R-:W-:Y:S02]  /*c6c0*/  F2FP.SATFINITE.E4M3.F32.PACK_AB_MERGE_C R227, RZ, R227, RZ ;  /* 0x000000e3ffe3723e */ /* 0x000fe400048070ff */
[C---:B------:R-:W-:Y:S02]  /*c6d0*/  ISETP.LT.OR P5, PT, R42.reuse, 0x1, !P2 ;  /* 0x000000012a00780c */ /* 0x040fe400057a1670 */
[----:B------:R-:W-:Y:S01]  /*c6e0*/  F2FP.SATFINITE.E4M3.F32.PACK_AB_MERGE_C R225, RZ, R225, RZ ;  /* 0x000000e1ffe1723e */ /* 0x000fe200048070ff */
[----:B------:R0:W-:Y:S01]  /*c6f0*/  @!P0 STG.E.U8 desc[UR14][R24.64], R33 ;  /* 0x0000002118008986 */ /* 0x0001e2000c10110e */
[----:B------:R-:W-:Y:S01]  /*c700*/  ISETP.LT.OR P0, PT, R42, 0x9, !P3 ;  /* 0x000000092a00780c */ /* 0x000fe20005f01670 */
[----:B------:R-:W-:Y:S01]  /*c710*/  FMUL R224, R224, UR20 ;  /* 0x00000014e0e07c20 */ /* 0x000fe20008400000 */
[----:B------:R-:W-:Y:S01]  /*c720*/  F2FP.SATFINITE.E4M3.F32.PACK_AB_MERGE_C R35, RZ, R226, RZ ;  /* 0x000000e2ff23723e */ /* 0x000fe200048070ff */
[----:B------:R-:W-:Y:S01]  /*c730*/  @!P1 STG.E.U8 desc[UR14][R24.64+0x1], R227 ;  /* 0x000001e318009986 */ /* 0x000fe2000c10110e */
[----:B------:R-:W-:-:S03]  /*c740*/  ISETP.LT.OR P1, PT, R42, 0xa, !P3 ;  /* 0x0000000a2a00780c */ /* 0x000fc60005f21670 */
[----:B------:R-:W-:Y:S01]  /*c750*/  @!P6 STG.E.U8 desc[UR14][R26.64+0x1], R225 ;  /* 0x000001e11a00e986 */ /* 0x000fe2000c10110e */
[----:B------:R-:W-:Y:S01]  /*c760*/  ISETP.LT.OR P6, PT, R42, 0xa, !P2 ;  /* 0x0000000a2a00780c */ /* 0x000fe200057c1670 */
[----:B------:R-:W-:Y:S01]  /*c770*/  FMUL R223, R223, UR20 ;  /* 0x00000014dfdf7c20 */ /* 0x000fe20008400000 */
[----:B------:R-:W-:Y:S01]  /*c780*/  FMUL R221, R221, UR20 ;  /* 0x00000014dddd7c20 */ /* 0x000fe20008400000 */
[----:B------:R2:W-:Y:S01]  /*c790*/  @!P5 STG.E.U8 desc[UR14][R26.64], R35 ;  /* 0x000000231a00d986 */ /* 0x0005e2000c10110e */
[----:B0-----:R-:W-:Y:S02]  /*c7a0*/  F2FP.SATFINITE.E4M3.F32.PACK_AB_MERGE_C R33, RZ, R224, RZ ;  /* 0x000000e0ff21723e */ /* 0x001fe400048070ff */
[----:B------:R-:W-:Y:S01]  /*c7b0*/  F2FP.SATFINITE.E4M3.F32.PACK_AB_MERGE_C R223, RZ, R223, RZ ;  /* 0x000000dfffdf723e */ /* 0x000fe200048070ff */
[----:B------:R-:W-:Y:S01]  /*c7c0*/  FMUL R222, R222, UR20 ;  /* 0x00000014dede7c20 */ /* 0x000fe20008400000 */
[----:B------:R-:W-:Y:S01]  /*c7d0*/  ISETP.LT.OR P5, PT, R42, 0x9, !P2 ;  /* 0x000000092a00780c */ /* 0x000fe200057a1670 */
[----:B------:R-:W-:Y:S01]  /*c7e0*/  FMUL R220, R220, UR20 ;  /* 0x00000014dcdc7c20 */ /* 0x000fe20008400000 */
[----:B------:R-:W-:Y:S01]  /*c7f0*/  F2FP.SATFINITE.E4M3.F32.PACK_AB_MERGE_C R221, RZ, R221, RZ ;  /* 0x000000ddffdd723e */ /* 0x000fe200048070ff */
[----:B------:R0:W-:Y:S01]  /*c800*/  @!P0 STG.E.U8 desc[UR14][R24.64+0x8], R33 ;  /* 0x0000082118008986 */ /* 0x0001e2000c10110e */
[----:B------:R-:W-:-:S03]  /*c810*/  ISETP.LT.OR P0, PT, R42, 0x11, !P3 ;  /* 0x000000112a00780c */ /* 0x000fc60005f01670 */
[----:B------:R-:W-:Y:S01]  /*c820*/  @!P1 STG.E.U8 desc[UR14][R24.64+0x9], R223 ;  /* 0x000009df18009986 */ /* 0x000fe2000c10110e */
[----:B------:R-:W-:-:S03]  /*c830*/  ISETP.LT.OR P1, PT, R42, 0x12, !P3 ;  /* 0x000000122a00780c */ /* 0x000fc60005f21670 */
[----:B------:R-:W-:Y:S01]  /*c840*/  @!P6 STG.E.U8 desc[UR14][R26.64+0x9], R221 ;  /* 0x000009dd1a00e986 */ /* 0x000fe2000c10110e */
[C---:B------:R-:W-:Y:S01]  /*c850*/  ISETP.LT.OR P6, PT, R42.reuse, 0x12, !P2 ;  /* 0x000000122a00780c */ /* 0x040fe200057c1670 */
[----:B------:R-:W-:Y:S01]  /*c860*/  FMUL R219, R219, UR20 ;  /* 0x00000014dbdb7c20 */ /* 0x000fe20008400000 */
[----:B--2---:R-:W-:Y:S01]  /*c870*/  F2FP.SATFINITE.E4M3.F32.PACK_AB_MERGE_C R35, RZ, R222, RZ ;  /* 0x000000deff23723e */ /* 0x004fe200048070ff */
[----:B------:R-:W-:Y:S01]  /*c880*/  FMUL R217, R217, UR20 ;  /* 0x00000014d9d97c20 */ /* 0x000fe20008400000 */
[----:B0-----:R-:W-:Y:S01]  /*c890*/  F2FP.SATFINITE.E4M3.F32.PACK_AB_MERGE_C R33, RZ, R220, RZ ;  /* 0x000000dcff21723e */ /* 0x001fe200048070ff */
[----:B------:R-:W2:Y:S01]  /*c8a0*/  LDL.LU R226, [R1+0x8] ;  /* 0x0000080001e27983 */ /* 0x000ea20000300800 */
[----:B------:R-:W-:Y:S02]  /*c8b0*/  F2FP.SATFINITE.E4M3.F32.PACK_AB_MERGE_C R219, RZ, R219, RZ ;  /* 0x000000dbffdb723e */ /* 0x000fe400048070ff */
[----:B------:R-:W-:Y:S01]  /*c8c0*/  F2FP.SATFINITE.E4M3.F32.PACK_AB_MERGE_C R217, RZ, R217, RZ ;  /* 0x000000d9ffd9723e */ /* 0x000fe200048070ff */
[----:B------:R0:W-:Y:S01]  /*c8d0*/  @!P5 STG.E.U8 desc[UR14][R26.64+0x8], R35 ;  /* 0x000008231a00d986 */ /* 0x0001e2000c10110e */
[----:B------:R-:W-:Y:S01]  /*c8e0*/  ISETP.LT.OR P5, PT, R42, 0x11, !P2 ;  /* 0x000000112a00780c */ /* 0x000fe200057a1670 */
[----:B------:R-:W-:-:S02]  /*c8f0*/  FMUL R218, R218, UR20 ;  /* 0x00000014dada7c20 */ /* 0x000fc40008400000 */
[----:B------:R-:W3:Y:S04]  /*c900*/  LDL.LU R227, [R1+0x4] ;  /* 0x0000040001e37983 */ /* 0x000ee80000300800 */
[----:B------:R-:W4:Y:S04]  /*c910*/  LDL.LU R225, [R1] ;  /* 0x0000000001e17983 */ /* 0x000f280000300800 */
[----:B------:R1:W-:Y:S01]  /*c920*/  @!P0 STG.E.U8 desc[UR14][R24.64+0x10], R33 ;  /* 0x0000102118008986 */ /* 0x0003e2000c10110e */
[----:B------:R-:W-:-:S03]  /*c930*/  ISETP.LT.OR P0, PT, R42, 0x19, !P3 ;  /* 0x000000192a00780c */ /* 0x000fc60005f01670 */
[----:B------:R-:W-:Y:S01]  /*c940*/  @!P1 STG.E.U8 desc[UR14][R24.64+0x11], R219 ;  /* 0x000011db18009986 */ /* 0x000fe2000c10110e */
[----:B------:R-:W-:-:S03]  /*c950*/  ISETP.LT.OR P1, PT, R42, 0x1a, !P3 ;  /* 0x0000001a2a00780c */ /* 0x000fc60005f21670 */
[----:B------:R-:W-:Y:S01]  /*c960*/  @!P6 STG.E.U8 desc[UR14][R26.64+0x11], R217 ;  /* 0x000011d91a00e986 */ /* 0x000fe2000c10110e */
[----:B------:R-:W-:Y:S01]  /*c970*/  ISETP.LT.OR P6, PT, R42, 0x1a, !P2 ;  /* 0x0000001a2a00780c */ /* 0x000fe200057c1670 */
[----:B------:R-:W-:Y:S01]  /*c980*/  FMUL R216, R216, UR20 ;  /* 0x00000014d8d87c20 */ /* 0x000fe20008400000 */
[----:B0-----:R-:W-:Y:S01]  /*c990*/  F2FP.SATFINITE.E4M3.F32.PACK_AB_MERGE_C R35, RZ, R218, RZ ;  /* 0x000000daff23723e */ /* 0x001fe200048070ff */
[----:B------:R-:W-:Y:S01]  /*c9a0*/  FMUL R215, R215, UR20 ;  /* 0x00000014d7d77c20 */ /* 0x000fe20008400000 */
[----:B------:R-:W-:Y:S01]  /*c9b0*/  FMUL R213, R213, UR20 ;  /* 0x00000014d5d57c20 */ /* 0x000fe20008400000 */
[----:B------:R-:W-:Y:S01]  /*c9c0*/  FMUL R214, R214, UR20 ;  /* 0x00000014d6d67c20 */ /* 0x000fe20008400000 */
[----:B-1----:R-:W-:Y:S01]  /*c9d0*/  F2FP.SATFINITE.E4M3.F32.PACK_AB_MERGE_C R33, RZ, R216, RZ ;  /* 0x000000d8ff21723e */ /* 0x002fe200048070ff */
[----:B------:R0:W-:Y:S01]  /*c9e0*/  @!P5 STG.E.U8 desc[UR14][R26.64+0x10], R35 ;  /* 0x000010231a00d986 */ /* 0x0001e2000c10110e */
[----:B------:R-:W-:Y:S02]  /*c9f0*/  F2FP.SATFINITE.E4M3.F32.PACK_AB_MERGE_C R215, RZ, R215, RZ ;  /* 0x000000d7ffd7723e */ /* 0x000fe400048070ff */
        /* <DEDUP_REMOVED lines=12> */
[----:B-1----:R-:W-:Y:S01]  /*cac0*/  F2FP.SATFINITE.E4M3.F32.PACK_AB_MERGE_C R33, RZ, R212, RZ ;  /* 0x000000d4ff21723e */ /* 0x002fe200048070ff */
[----:B------:R-:W-:Y:S01]  /*cad0*/  FMUL R210, R210, UR20 ;  /* 0x00000014d2d27c20 */ /* 0x000fe20008400000 */
[----:B------:R-:W-:Y:S01]  /*cae0*/  F2FP.SATFINITE.E4M3.F32.PACK_AB_MERGE_C R211, RZ, R211, RZ ;  /* 0x000000d3ffd3723e */ /* 0x000fe200048070ff */
[----:B------:R0:W-:Y:S01]  /*caf0*/  @!P5 STG.E.U8 desc[UR14][R26.64+0x18], R35 ;  /* 0x000018231a00d986 */ /* 0x0001e2000c10110e */
[C---:B------:R-:W-:Y:S02]  /*cb00*/  ISETP.LT.OR P5, PT, R42.reuse, 0x21, !P2 ;  /* 0x000000212a00780c */ /* 0x040fe400057a1670 */
        /* <DEDUP_REMOVED lines=111> */
[C---:B------:R-:W-:Y:S01]  /*d200*/  ISETP.LT.OR P5, PT, R42.reuse, 0x59, !P2 ;  /* 0x000000592a00780c */ /* 0x040fe200057a1670 */
[----:B------:R-:W-:Y:S01]  /*d210*/  FMUL R179, R179, UR20 ;  /* 0x00000014b3b37c20 */ /* 0x000fe20008400000 */
[----:B------:R-:W-:Y:S01]  /*d220*/  F2FP.SATFINITE.E4M3.F32.PACK_AB_MERGE_C R181, RZ, R181, RZ ;  /* 0x000000b5ffb5723e */ /* 0x000fe200048070ff */
[----:B------:R1:W-:Y:S04]  /*d230*/  @!P0 STG.E.U8 desc[UR14][R24.64+0x58], R33 ;  /* 0x0000582118008986 */ /* 0x0003e8000c10110e */
[----:B------:R-:W-:Y:S04]  /*d240*/  @!P1 STG.E.U8 desc[UR14][R24.64+0x59], R183 ;  /* 0x000059b718009986 */ /* 0x000fe8000c10110e */
[----:B------:R-:W-:Y:S01]  /*d250*/  @!P6 STG.E.U8 desc[UR14][R26.64+0x59], R181 ;  /* 0x000059b51a00e986 */ /* 0x000fe2000c10110e */
[----:B------:R-:W-:-:S02]  /*d260*/  ISETP.LT.OR P6, PT, R42, 0x62, !P3 ;  /* 0x000000622a00780c */ /* 0x000fc40005fc1670 */
[----:B0-----:R-:W-:Y:S01]  /*d270*/  F2FP.SATFINITE.E4M3.F32.PACK_AB_MERGE_C R35, RZ, R182, RZ ;  /* 0x000000b6ff23723e */ /* 0x001fe200048070ff */
[----:B------:R-:W-:Y:S01]  /*d280*/  FMUL R180, R180, UR20 ;  /* 0x00000014b4b47c20 */ /* 0x000fe20008400000 */
[----:B------:R-:W-:Y:S01]  /*d290*/  F2FP.SATFINITE.E4M3.F32.PACK_AB_MERGE_C R179, RZ, R179, RZ ;  /* 0x000000b3ffb3723e */ /* 0x000fe200048070ff */
[----:B------:R-:W-:Y:S01]  /*d2a0*/  FMUL R178, R178, UR20 ;  /* 0x00000014b2b27c20 */ /* 0x000fe20008400000 */
[----:B------:R-:W-:Y:S01]  /*d2b0*/  FMUL R177, R177, UR20 ;  /* 0x00000014b1b17c20 */ /* 0x000fe20008400000 */
[----:B------:R0:W-:Y:S01]  /*d2c0*/  @!P5 STG.E.U8 desc[UR14][R26.64+0x58], R35 ;  /* 0x000058231a00d986 */ /* 0x0001e2000c10110e */
[C---:B------:R-:W-:Y:S02]  /*d2d0*/  ISETP.LT.OR P5, PT, R42.reuse, 0x61, !P3 ;  /* 0x000000612a00780c */ /* 0x040fe40005fa1670 */
[----:B------:R-:W-:Y:S01]  /*d2e0*/  ISETP.LT.OR P0, PT, R42, 0x61, !P2 ;  /* 0x000000612a00780c */ /* 0x000fe20005701670 */
[----:B------:R-:W-:Y:S01]  /*d2f0*/  FMUL R176, R176, UR20 ;  /* 0x00000014b0b07c20 */ /* 0x000fe20008400000 */
[C---:B------:R-:W-:Y:S01]  /*d300*/  ISETP.LT.OR P1, PT, R42.reuse, 0x62, !P2 ;  /* 0x000000622a00780c */ /* 0x040fe20005721670 */
[----:B------:R-:W-:Y:S01]  /*d310*/  @!P6 STG.E.U8 desc[UR14][R24.64+0x61], R179 ;  /* 0x000061b31800e986 */ /* 0x000fe2000c10110e */
[----:B------:R-:W-:-:S02]  /*d320*/  ISETP.LT.OR P6, PT, R42, 0x69, !P3 ;  /* 0x000000692a00780c */ /* 0x000fc40005fc1670 */
[----:B-1----:R-:W-:Y:S01]  /*d330*/  F2FP.SATFINITE.E4M3.F32.PACK_AB_MERGE_C R33, RZ, R180, RZ ;  /* 0x000000b4ff21723e */ /* 0x002fe200048070ff */
[----:B------:R-:W-:Y:S01]  /*d340*/  FMUL R175, R175, UR20 ;  /* 0x00000014afaf7c20 */ /* 0x000fe20008400000 */
[----:B------:R-:W-:Y:S01]  /*d350*/  F2FP.SATFINITE.E4M3.F32.PACK_AB_MERGE_C R177, RZ, R177, RZ ;  /* 0x000000b1ffb1723e */ /* 0x000fe200048070ff */
[----:B------:R-:W-:Y:S01]  /*d360*/  FMUL R174, R174, UR20 ;  /* 0x00000014aeae7c20 */ /* 0x000fe20008400000 */
[----:B0-----:R-:W-:Y:S01]  /*d370*/  F2FP.SATFINITE.E4M3.F32.PACK_AB_MERGE_C R35, RZ, R178, RZ ;  /* 0x000000b2ff23723e */ /* 0x001fe200048070ff */
[----:B------:R0:W-:Y:S01]  /*d380*/  @!P5 STG.E.U8 desc[UR14][R24.64+0x60], R33 ;  /* 0x000060211800d986 */ /* 0x0001e2000c10110e */
[----:B------:R-:W-:-:S03]  /*d390*/  F2FP.SATFINITE.E4M3.F32.PACK_AB_MERGE_C R37, RZ, R176, RZ ;  /* 0x000000b0ff25723e */ /* 0x000fc600048070ff */
[----:B------:R1:W-:Y:S01]  /*d3a0*/  @!P0 STG.E.U8 desc[UR14][R26.64+0x60], R35 ;  /* 0x000060231a008986 */ /* 0x0003e2000c10110e */
[----:B------:R-:W-:-:S03]  /*d3b0*/  ISETP.LT.OR P0, PT, R42, 0x6a, !P3 ;  /* 0x0000006a2a00780c */ /* 0x000fc60005f01670 */
[----:B------:R-:W-:Y:S01]  /*d3c0*/  @!P1 STG.E.U8 desc[UR14][R26.64+0x61], R177 ;  /* 0x000061b11a009986 */ /* 0x000fe2000c10110e */
[C---:B------:R-:W-:Y:S02]  /*d3d0*/  ISETP.LT.OR P1, PT, R42.reuse, 0x69, !P2 ;  /* 0x000000692a00780c */ /* 0x040fe40005721670 */
[C---:B------:R-:W-:Y:S01]  /*d3e0*/  ISETP.LT.OR P5, PT, R42.reuse, 0x6a, !P2 ;  /* 0x0000006a2a00780c */ /* 0x040fe200057a1670 */
[----:B------:R-:W-:Y:S01]  /*d3f0*/  @!P6 STG.E.U8 desc[UR14][R24.64+0x68], R37 ;  /* 0x000068251800e986 */ /* 0x000fe2000c10110e */
[----:B------:R-:W-:Y:S01]  /*d400*/  ISETP.LT.OR P6, PT, R42, 0x71, !P3 ;  /* 0x000000712a00780c */ /* 0x000fe20005fc1670 */
[----:B------:R-:W-:Y:S01]  /*d410*/  FMUL R173, R173, UR20 ;  /* 0x00000014adad7c20 */ /* 0x000fe20008400000 */
[----:B------:R-:W-:Y:S01]  /*d420*/  F2FP.SATFINITE.E4M3.F32.PACK_AB_MERGE_C R175, RZ, R175, RZ ;  /* 0x000000afffaf723e */ /* 0x000fe200048070ff */
[----:B------:R-:W-:Y:S01]  /*d430*/  FMUL R172, R172, UR20 ;  /* 0x00000014acac7c20 */ /* 0x000fe20008400000 */
[----:B0-----:R-:W-:Y:S01]  /*d440*/  F2FP.SATFINITE.E4M3.F32.PACK_AB_MERGE_C R33, RZ, R174, RZ ;  /* 0x000000aeff21723e */ /* 0x001fe200048070ff */
[----:B------:R-:W-:Y:S01]  /*d450*/  FMUL R171, R171, UR20 ;  /* 0x00000014abab7c20 */ /* 0x000fe20008400000 */
[----:B------:R-:W-:Y:S01]  /*d460*/  F2FP.SATFINITE.E4M3.F32.PACK_AB_MERGE_C R173, RZ, R173, RZ ;  /* 0x000000adffad723e */ /* 0x000fe200048070ff */
[----:B------:R-:W-:Y:S01]  /*d470*/  @!P0 STG.E.U8 desc[UR14][R24.64+0x69], R175 ;  /* 0x000069af18008986 */ /* 0x000fe2000c10110e */
[----:B-1----:R-:W-:-:S02]  /*d480*/  F2FP.SATFINITE.E4M3.F32.PACK_AB_MERGE_C R35, RZ, R172, RZ ;  /* 0x000000acff23723e */ /* 0x002fc400048070ff */
[C---:B------:R-:W-:Y:S01]  /*d490*/  ISETP.LT.OR P0, PT, R42.reuse, 0x72, !P3 ;  /* 0x000000722a00780c */ /* 0x040fe20005f01670 */
[----:B------:R0:W-:Y:S01]  /*d4a0*/  @!P1 STG.E.U8 desc[UR14][R26.64+0x68], R33 ;  /* 0x000068211a009986 */ /* 0x0001e2000c10110e */
[----:B------:R-:W-:Y:S01]  /*d4b0*/  ISETP.LT.OR P1, PT, R42, 0x71, !P2 ;  /* 0x000000712a00780c */ /* 0x000fe20005721670 */
[----:B------:R-:W-:Y:S02]  /*d4c0*/  FMUL R170, R170, UR20 ;  /* 0x00000014aaaa7c20 */ /* 0x000fe40008400000 */
[----:B------:R-:W-:Y:S01]  /*d4d0*/  @!P5 STG.E.U8 desc[UR14][R26.64+0x69], R173 ;  /* 0x000069ad1a00d986 */ /* 0x000fe2000c10110e */
[C---:B------:R-:W-:Y:S01]  /*d4e0*/  ISETP.LT.OR P5, PT, R42.reuse, 0x72, !P2 ;  /* 0x000000722a00780c */ /* 0x040fe200057a1670 */
[----:B------:R-:W-:Y:S02]  /*d4f0*/  FMUL R169, R169, UR20 ;  /* 0x00000014a9a97c20 */ /* 0x000fe40008400000 */
[----:B------:R1:W-:Y:S01]  /*d500*/  @!P6 STG.E.U8 desc[UR14][R24.64+0x70], R35 ;  /* 0x000070231800e986 */ /* 0x0003e2000c10110e */
[----:B------:R-:W-:-:S02]  /*d510*/  ISETP.LT.OR P6, PT, R42, 0x79, !P3 ;  /* 0x000000792a00780c */ /* 0x000fc40005fc1670 */
        /* <DEDUP_REMOVED lines=8> */
[----:B------:R-:W-:Y:S02]  /*d5a0*/  F2FP.SATFINITE.E4M3.F32.PACK_AB_MERGE_C R167, RZ, R167, RZ ;  /* 0x000000a7ffa7723e */ /* 0x000fe400048070ff */
[----:B-1----:R-:W-:Y:S01]  /*d5b0*/  F2FP.SATFINITE.E4M3.F32.PACK_AB_MERGE_C R35, RZ, R168, RZ ;  /* 0x000000a8ff23723e */ /* 0x002fe200048070ff */
[----:B------:R-:W-:Y:S01]  /*d5c0*/  @!P1 STG.E.U8 desc[UR14][R26.64+0x70], R33 ;  /* 0x000070211a009986 */ /* 0x000fe2000c10110e */
[----:B------:R-:W-:-:S03]  /*d5d0*/  ISETP.GE.AND P1, PT, R41, 0x81, PT ;  /* 0x000000812900780c */ /* 0x000fc60003f26270 */
[----:B------:R-:W-:Y:S01]  /*d5e0*/  @!P5 STG.E.U8 desc[UR14][R26.64+0x71], R169 ;  /* 0x000071a91a00d986 */ /* 0x000fe2000c10110e */
[C---:B------:R-:W-:Y:S02]  /*d5f0*/  ISETP.LT.OR P5, PT, R42.reuse, 0x79, !P2 ;  /* 0x000000792a00780c */ /* 0x040fe400057a1670 */
[C---:B------:R-:W-:Y:S01]  /*d600*/  ISETP.LT.OR P2, PT, R42.reuse, 0x7a, !P2 ;  /* 0x0000007a2a00780c */ /* 0x040fe20005741670 */
[----:B------:R-:W-:Y:S01]  /*d610*/  @!P6 STG.E.U8 desc[UR14][R24.64+0x78], R35 ;  /* 0x000078231800e986 */ /* 0x000fe2000c10110e */
[C---:B------:R-:W-:Y:S01]  /*d620*/  ISETP.LT.OR P6, PT, R42.reuse, 0x1, !P1 ;  /* 0x000000012a00780c */ /* 0x040fe20004fc1670 */
[----:B------:R-:W-:Y:S02]  /*d630*/  FMUL R165, R165, UR20 ;  /* 0x00000014a5a57c20 */ /* 0x000fe40008400000 */
[----:B------:R0:W-:Y:S01]  /*d640*/  @!P3 STG.E.U8 desc[UR14][R24.64+0x79], R167 ;  /* 0x000079a71800b986 */ /* 0x0001e2000c10110e */
[----:B------:R-:W-:Y:S01]  /*d650*/  ISETP.LT.OR P3, PT, R42, 0x2, !P1 ;  /* 0x000000022a00780c */ /* 0x000fe20004f61670 */
[----:B------:R-:W-:Y:S01]  /*d660*/  FMUL R164, R164, UR20 ;  /* 0x00000014a4a47c20 */ /* 0x000fe20008400000 */
[----:B------:R-:W-:Y:S01]  /*d670*/  FMUL R163, R163, UR20 ;  /* 0x00000014a3a37c20 */ /* 0x000fe20008400000 */
[----:B------:R-:W-:Y:S01]  /*d680*/  F2FP.SATFINITE.E4M3.F32.PACK_AB_MERGE_C R37, RZ, R166, RZ ;  /* 0x000000a6ff25723e */ /* 0x000fe200048070ff */
[----:B------:R-:W-:Y:S01]  /*d690*/  FMUL R162, R162, UR20 ;  /* 0x00000014a2a27c20 */ /* 0x000fe20008400000 */
[----:B------:R-:W-:Y:S01]  /*d6a0*/  F2FP.SATFINITE.E4M3.F32.PACK_AB_MERGE_C R165, RZ, R165, RZ ;  /* 0x000000a5ffa5723e */ /* 0x000fe200048070ff */
[----:B------:R-:W-:Y:S01]  /*d6b0*/  FMUL R161, R161, UR20 ;  /* 0x00000014a1a17c20 */ /* 0x000fe20008400000 */
[----:B------:R-:W-:Y:S01]  /*d6c0*/  F2FP.SATFINITE.E4M3.F32.PACK_AB_MERGE_C R163, RZ, R163, RZ ;  /* 0x000000a3ffa3723e */ /* 0x000fe200048070ff */
[----:B------:R-:W-:Y:S01]  /*d6d0*/  FMUL R160, R160, UR20 ;  /* 0x00000014a0a07c20 */ /* 0x000fe20008400000 */
[----:B------:R-:W-:Y:S01]  /*d6e0*/  ISETP.GE.AND P0, PT, R41, 0x89, PT ;  /* 0x000000892900780c */ /* 0x000fe20003f06270 */
[----:B------:R-:W-:Y:S01]  /*d6f0*/  FMUL R159, R159, UR20 ;  /* 0x000000149f9f7c20 */ /* 0x000fe20008400000 */
[----:B0-----:R-:W-:Y:S01]  /*d700*/  F2FP.SATFINITE.E4M3.F32.PACK_AB_MERGE_C R25, RZ, R164, RZ ;  /* 0x000000a4ff19723e */ /* 0x001fe200048070ff */
[----:B------:R-:W-:Y:S01]  /*d710*/  @!P5 STG.E.U8 desc[UR14][R26.64+0x78], R37 ;  /* 0x000078251a00d986 */ /* 0x000fe2000c10110e */
[----:B------:R-:W-:-:S03]  /*d720*/  ISETP.LT.OR P5, PT, R42, 0x1, !P0 ;  /* 0x000000012a00780c */ /* 0x000fc600047a1670 */
[----:B------:R-:W-:Y:S04]  /*d730*/  @!P2 STG.E.U8 desc[UR14][R26.64+0x79], R165 ;  /* 0x000079a51a00a986 */ /* 0x000fe8000c10110e */
[----:B------:R0:W-:Y:S01]  /*d740*/  @!P6 STG.E.U8 desc[UR14][R28.64], R25 ;  /* 0x000000191c00e986 */ /* 0x0001e2000c10110e */
[----:B------:R-:W-:-:S03]  /*d750*/  ISETP.LT.OR P6, PT, R42, 0x2, !P0 ;  /* 0x000000022a00780c */ /* 0x000fc600047c1670 */
[----:B------:R-:W-:Y:S01]  /*d760*/  @!P3 STG.E.U8 desc[UR14][R28.64+0x1], R163 ;  /* 0x000001a31c00b986 */ /* 0x000fe2000c10110e */
[C---:B------:R-:W-:Y:S02]  /*d770*/  ISETP.LT.OR P3, PT, R42.reuse, 0x9, !P1 ;  /* 0x000000092a00780c */ /* 0x040fe40004f61670 */
[----:B------:R-:W-:Y:S01]  /*d780*/  ISETP.LT.OR P2, PT, R42, 0xa, !P1 ;  /* 0x0000000a2a00780c */ /* 0x000fe20004f41670 */
[----:B------:R-:W-:Y:S01]  /*d790*/  FMUL R158, R158, UR20 ;  /* 0x000000149e9e7c20 */ /* 0x000fe20008400000 */
[----:B------:R-:W-:Y:S01]  /*d7a0*/  F2FP.SATFINITE.E4M3.F32.PACK_AB_MERGE_C R33, RZ, R162, RZ ;  /* 0x000000a2ff21723e */ /* 0x000fe200048070ff */
[----:B------:R-:W-:Y:S01]  /*d7b0*/  FMUL R157, R157, UR20 ;  /* 0x000000149d9d7c20 */ /* 0x000fe20008400000 */
[----:B------:R-:W-:Y:S01]  /*d7c0*/  F2FP.SATFINITE.E4M3.F32.PACK_AB_MERGE_C R161, RZ, R161, RZ ;  /* 0x000000a1ffa1723e */ /* 0x000fe200048070ff */
[----:B------:R-:W-:Y:S01]  /*d7d0*/  FMUL R156, R156, UR20 ;  /* 0x000000149c9c7c20 */ /* 0x000fe20008400000 */
[----:B0-----:R-:W-:Y:S01]  /*d7e0*/  F2FP.SATFINITE.E4M3.F32.PACK_AB_MERGE_C R25, RZ, R160, RZ ;  /* 0x000000a0ff19723e */ /* 0x001fe200048070ff */
[----:B------:R-:W-:Y:S01]  /*d7f0*/  @!P5 STG.E.U8 desc[UR14][R30.64], R33 ;  /* 0x000000211e00d986 */ /* 0x000fe2000c10110e */
[----:B------:R-:W-:-:S02]  /*d800*/  F2FP.SATFINITE.E4M3.F32.PACK_AB_MERGE_C R159, RZ, R159, RZ ;  /* 0x0000009fff9f723e */ /* 0x000fc400048070ff */
[C---:B------:R-:W-:Y:S01]  /*d810*/  ISETP.LT.OR P5, PT, R42.reuse, 0x9, !P0 ;  /* 0x000000092a00780c */ /* 0x040fe200047a1670 */
[----:B------:R-:W-:Y:S01]  /*d820*/  @!P6 STG.E.U8 desc[UR14][R30.64+0x1], R161 ;  /* 0x000001a11e00e986 */ /* 0x000fe2000c10110e */
[----:B------:R-:W-:-:S03]  /*d830*/  ISETP.LT.OR P6, PT, R42, 0xa, !P0 ;  /* 0x0000000a2a00780c */ /* 0x000fc600047c1670 */
[----:B------:R0:W-:Y:S01]  /*d840*/  @!P3 STG.E.U8 desc[UR14][R28.64+0x8], R25 ;  /* 0x000008191c00b986 */ /* 0x0001e2000c10110e */
[----:B------:R-:W-:-:S03]  /*d850*/  ISETP.LT.OR P3, PT, R42, 0x11, !P1 ;  /* 0x000000112a00780c */ /* 0x000fc60004f61670 */
[----:B------:R-:W-:Y:S01]  /*d860*/  @!P2 STG.E.U8 desc[UR14][R28.64+0x9], R159 ;  /* 0x0000099f1c00a986 */ /* 0x000fe2000c10110e */
[----:B------:R-:W-:Y:S01]  /*d870*/  ISETP.LT.OR P2, PT, R42, 0x12, !P1 ;  /* 0x000000122a00780c */ /* 0x000fe20004f41670 */
[----:B------:R-:W-:Y:S01]  /*d880*/  FMUL R155, R155, UR20 ;  /* 0x000000149b9b7c20 */ /* 0x000fe20008400000 */
[----:B------:R-:W-:Y:S01]  /*d890*/  F2FP.SATFINITE.E4M3.F32.PACK_AB_MERGE_C R27, RZ, R158, RZ ;  /* 0x0000009eff1b723e */ /* 0x000fe200048070ff */
[----:B------:R-:W-:Y:S01]  /*d8a0*/  FMUL R154, R154, UR20 ;  /* 0x000000149a9a7c20 */ /* 0x000fe20008400000 */
[----:B------:R-:W-:Y:S01]  /*d8b0*/  F2FP.SATFINITE.E4M3.F32.PACK_AB_MERGE_C R157, RZ, R157, RZ ;  /* 0x0000009dff9d723e */ /* 0x000fe200048070ff */
[----:B------:R-:W-:Y:S01]  /*d8c0*/  FMUL R153, R153, UR20 ;  /* 0x0000001499997c20 */ /* 0x000fe20008400000 */
        /* <DEDUP_REMOVED lines=25> */
[----:B------:R1:W-:Y:S01]  /*da60*/  @!P2 STG.E.U8 desc[UR14][R28.64+0x19], R23 ;  /* 0x000019171c00a986 */ /* 0x0003e2000c10110e */
        /* <DEDUP_REMOVED lines=11> */
[----:B------:R0:W-:Y:S01]  /*db20*/  @!P6 STG.E.U8 desc[UR14][R30.64+0x19], R21 ;  /* 0x000019151e00e986 */ /* 0x0001e2000c10110e */
[----:B------:R-:W-:-:S03]  /*db30*/  ISETP.LT.OR P6, PT, R42, 0x22, !P0 ;  /* 0x000000222a00780c */ /* 0x000fc600047c1670 */
[----:B------:R-:W-:Y:S01]  /*db40*/  @!P3 STG.E.U8 desc[UR14][R28.64+0x20], R25 ;  /* 0x000020191c00b986 */ /* 0x000fe2000c10110e */
[----:B------:R-:W-:-:S03]  /*db50*/  ISETP.LT.OR P3, PT, R42, 0x29, !P1 ;  /* 0x000000292a00780c */ /* 0x000fc60004f61670 */
[----:B------:R2:W-:Y:S01]  /*db60*/  @!P2 STG.E.U8 desc[UR14][R28.64+0x21], R19 ;  /* 0x000021131c00a986 */ /* 0x0005e2000c10110e */
[----:B------:R-:W-:Y:S01]  /*db70*/  ISETP.LT.OR P2, PT, R42, 0x2a, !P1 ;  /* 0x0000002a2a00780c */ /* 0x000fe20004f41670 */
[----:B------:R-:W-:Y:S01]  /*db80*/  FMUL R15, R15, UR20 ;  /* 0x000000140f0f7c20 */ /* 0x000fe20008400000 */
[----:B-1----:R-:W-:Y:S01]  /*db90*/  F2FP.SATFINITE.E4M3.F32.PACK_AB_MERGE_C R23, RZ, R18, RZ ;  /* 0x00000012ff17723e */ /* 0x002fe200048070ff */
[----:B------:R-:W-:Y:S01]  /*dba0*/  FMUL R14, R14, UR20 ;  /* 0x000000140e0e7c20 */ /* 0x000fe20008400000 */
[----:B------:R-:W-:Y:S01]  /*dbb0*/  F2FP.SATFINITE.E4M3.F32.PACK_AB_MERGE_C R17, RZ, R17, RZ ;  /* 0x00000011ff11723e */ /* 0x000fe200048070ff */
[----:B------:R-:W-:Y:S01]  /*dbc0*/  FMUL R13, R13, UR20 ;  /* 0x000000140d0d7c20 */ /* 0x000fe20008400000 */
[----:B0-----:R-:W-:Y:S01]  /*dbd0*/  F2FP.SATFINITE.E4M3.F32.PACK_AB_MERGE_C R21, RZ, R16, RZ ;  /* 0x00000010ff15723e */ /* 0x001fe200048070ff */
[----:B------:R-:W-:Y:S01]  /*dbe0*/  @!P5 STG.E.U8 desc[UR14][R30.64+0x20], R23 ;  /* 0x000020171e00d986 */ /* 0x000fe2000c10110e */
[----:B------:R-:W-:Y:S02]  /*dbf0*/  F2FP.SATFINITE.E4M3.F32.PACK_AB_MERGE_C R15, RZ, R15, RZ ;  /* 0x0000000fff0f723e */ /* 0x000fe400048070ff */
[C---:B------:R-:W-:Y:S01]  /*dc00*/  ISETP.LT.OR P5, PT, R42.reuse, 0x29, !P0 ;  /* 0x000000292a00780c */ /* 0x040fe200047a1670 */
[----:B------:R-:W-:Y:S01]  /*dc10*/  @!P6 STG.E.U8 desc[UR14][R30.64+0x21], R17 ;  /* 0x000021111e00e986 */ /* 0x000fe2000c10110e */
[----:B------:R-:W-:-:S03]  /*dc20*/  ISETP.LT.OR P6, PT, R42, 0x2a, !P0 ;  /* 0x0000002a2a00780c */ /* 0x000fc600047c1670 */
[----:B------:R-:W-:Y:S01]  /*dc30*/  @!P3 STG.E.U8 desc[UR14][R28.64+0x28], R21 ;  /* 0x000028151c00b986 */ /* 0x000fe2000c10110e */
[----:B------:R-:W-:Y:S01]  /*dc40*/  ISETP.LT.OR P3, PT, R42, 0x31, !P1 ;  /* 0x000000312a00780c */ /* 0x000fe20004f61670 */
[----:B------:R-:W-:Y:S02]  /*dc50*/  FMUL R12, R12, UR20 ;  /* 0x000000140c0c7c20 */ /* 0x000fe40008400000 */
[----:B------:R0:W-:Y:S01]  /*dc60*/  @!P2 STG.E.U8 desc[UR14][R28.64+0x29], R15 ;  /* 0x0000290f1c00a986 */ /* 0x0001e2000c10110e */
[----:B------:R-:W-:Y:S01]  /*dc70*/  ISETP.LT.OR P2, PT, R42, 0x32, !P1 ;  /* 0x000000322a00780c */ /* 0x000fe20004f41670 */
[----:B------:R-:W-:Y:S01]  /*dc80*/  FMUL R11, R11, UR20 ;  /* 0x000000140b0b7c20 */ /* 0x000fe20008400000 */
[----:B--2---:R-:W-:Y:S01]  /*dc90*/  F2FP.SATFINITE.E4M3.F32.PACK_AB_MERGE_C R19, RZ, R14, RZ ;  /* 0x0000000eff13723e */ /* 0x004fe200048070ff */
[----:B------:R-:W2:Y:S01]  /*dca0*/  LDL.LU R222, [R1+0x18] ;  /* 0x0000180001de7983 */ /* 0x000ea20000300800 */
[----:B------:R-:W-:Y:S02]  /*dcb0*/  F2FP.SATFINITE.E4M3.F32.PACK_AB_MERGE_C R13, RZ, R13, RZ ;  /* 0x0000000dff0d723e */ /* 0x000fe400048070ff */
[----:B------:R-:W-:Y:S01]  /*dcc0*/  F2FP.SATFINITE.E4M3.F32.PACK_AB_MERGE_C R11, RZ, R11, RZ ;  /* 0x0000000bff0b723e */ /* 0x000fe200048070ff */
[----:B------:R-:W-:Y:S01]  /*dcd0*/  @!P5 STG.E.U8 desc[UR14][R30.64+0x28], R19 ;  /* 0x000028131e00d986 */ /* 0x000fe2000c10110e */
[----:B0-----:R-:W-:-:S03]  /*dce0*/  F2FP.SATFINITE.E4M3.F32.PACK_AB_MERGE_C R15, RZ, R12, RZ ;  /* 0x0000000cff0f723e */ /* 0x001fc600048070ff */
[----:B------:R0:W-:Y:S01]  /*dcf0*/  @!P6 STG.E.U8 desc[UR14][R30.64+0x29], R13 ;  /* 0x0000290d1e00e986 */ /* 0x0001e2000c10110e */
[C---:B------:R-:W-:Y:S02]  /*dd00*/  ISETP.LT.OR P5, PT, R42.reuse, 0x31, !P0 ;  /* 0x000000312a00780c */ /* 0x040fe400047a1670 */
[C---:B------:R-:W-:Y:S01]  /*dd10*/  ISETP.LT.OR P6, PT, R42.reuse, 0x32, !P0 ;  /* 0x000000322a00780c */ /* 0x040fe200047c1670 */
[----:B------:R-:W-:Y:S01]  /*dd20*/  @!P3 STG.E.U8 desc[UR14][R28.64+0x30], R15 ;  /* 0x0000300f1c00b986 */ /* 0x000fe2000c10110e */
[----:B------:R-:W-:Y:S01]  /*dd30*/  ISETP.LT.OR P3, PT, R42, 0x39, !P1 ;  /* 0x000000392a00780c */ /* 0x000fe20004f61670 */
[----:B------:R-:W-:Y:S01]  /*dd40*/  FMUL R10, R10, UR20 ;  /* 0x000000140a0a7c20 */ /* 0x000fe20008400000 */
[----:B------:R-:W-:Y:S01]  /*dd50*/  FMUL R9, R9, UR20 ;  /* 0x0000001409097c20 */ /* 0x000fe20008400000 */
[----:B------:R-:W2:Y:S01]  /*dd60*/  LDL.LU R223, [R1+0x14] ;  /* 0x0000140001df7983 */ /* 0x000ea20000300800 */
[----:B------:R-:W-:-:S03]  /*dd70*/  FMUL R8, R8, UR20 ;  /* 0x0000001408087c20 */ /* 0x000fc60008400000 */
[----:B------:R-:W2:Y:S01]  /*dd80*/  LDL.LU R221, [R1+0x10] ;  /* 0x0000100001dd7983 */ /* 0x000ea20000300800 */
[----:B------:R-:W-:-:S03]  /*dd90*/  F2FP.SATFINITE.E4M3.F32.PACK_AB_MERGE_C R17, RZ, R10, RZ ;  /* 0x0000000aff11723e */ /* 0x000fc600048070ff */
[----:B------:R-:W2:Y:S01]  /*dda0*/  LDL.LU R220, [R1+0xc] ;  /* 0x00000c0001dc7983 */ /* 0x000ea20000300800 */
[----:B------:R-:W-:Y:S01]  /*ddb0*/  F2FP.SATFINITE.E4M3.F32.PACK_AB_MERGE_C R9, RZ, R9, RZ ;  /* 0x00000009ff09723e */ /* 0x000fe200048070ff */
[----:B------:R-:W-:Y:S01]  /*ddc0*/  FMUL R7, R7, UR20 ;  /* 0x0000001407077c20 */ /* 0x000fe20008400000 */
[----:B0-----:R-:W-:Y:S01]  /*ddd0*/  F2FP.SATFINITE.E4M3.F32.PACK_AB_MERGE_C R13, RZ, R8, RZ ;  /* 0x00000008ff0d723e */ /* 0x001fe200048070ff */
[----:B------:R0:W-:Y:S01]  /*dde0*/  @!P2 STG.E.U8 desc[UR14][R28.64+0x31], R11 ;  /* 0x0000310b1c00a986 */ /* 0x0001e2000c10110e */
[----:B------:R-:W-:Y:S01]  /*ddf0*/  ISETP.LT.OR P2, PT, R42, 0x3a, !P1 ;  /* 0x0000003a2a00780c */ /* 0x000fe20004f41670 */
[----:B-----5:R-:W-:Y:S01]  /*de00*/  FMUL R2, R2, UR20 ;  /* 0x0000001402027c20 */ /* 0x020fe20008400000 */
[----:B------:R-:W-:Y:S01]  /*de10*/  F2FP.SATFINITE.E4M3.F32.PACK_AB_MERGE_C R7, RZ, R7, RZ ;  /* 0x00000007ff07723e */ /* 0x000fe200048070ff */
[----:B------:R-:W-:Y:S01]  /*de20*/  @!P5 STG.E.U8 desc[UR14][R30.64+0x30], R17 ;  /* 0x000030111e00d986 */ /* 0x000fe2000c10110e */
[----:B------:R-:W-:Y:S01]  /*de30*/  FMUL R3, R3, UR20 ;  /* 0x0000001403037c20 */ /* 0x000fe20008400000 */
[----:B------:R-:W-:Y:S01]  /*de40*/  FMUL R4, R4, UR20 ;  /* 0x0000001404047c20 */ /* 0x000fe20008400000 */
[C---:B------:R-:W-:Y:S01]  /*de50*/  ISETP.LT.OR P5, PT, R42.reuse, 0x39, !P0 ;  /* 0x000000392a00780c */ /* 0x040fe200047a1670 */
[----:B------:R1:W-:Y:S01]  /*de60*/  @!P6 STG.E.U8 desc[UR14][R30.64+0x31], R9 ;  /* 0x000031091e00e986 */ /* 0x0003e2000c10110e */
[----:B------:R-:W-:Y:S01]  /*de70*/  ISETP.LT.OR P6, PT, R42, 0x3a, !P0 ;  /* 0x0000003a2a00780c */ /* 0x000fe200047c1670 */
[----:B------:R-:W-:Y:S01]  /*de80*/  FMUL R6, R6, UR20 ;  /* 0x0000001406067c20 */ /* 0x000fe20008400000 */
[----:B------:R-:W-:Y:S01]  /*de90*/  FMUL R5, R5, UR20 ;  /* 0x0000001405057c20 */ /* 0x000fe20008400000 */
[----:B------:R3:W-:Y:S01]  /*dea0*/  @!P3 STG.E.U8 desc[UR14][R28.64+0x38], R13 ;  /* 0x0000380d1c00b986 */ /* 0x0007e2000c10110e */
[----:B------:R-:W-:Y:S01]  /*deb0*/  ISETP.LT.OR P3, PT, R42, 0x41, !P1 ;  /* 0x000000412a00780c */ /* 0x000fe20004f61670 */
[----:B------:R-:W-:Y:S01]  /*dec0*/  FMUL R0, R0, UR20 ;  /* 0x0000001400007c20 */ /* 0x000fe20008400000 */
[----:B0-----:R-:W-:Y:S01]  /*ded0*/  F2FP.SATFINITE.E4M3.F32.PACK_AB_MERGE_C R11, RZ, R6, RZ ;  /* 0x00000006ff0b723e */ /* 0x001fe200048070ff */
[----:B------:R-:W2:Y:S01]  /*dee0*/  LDL.LU R224, [R1+0x1c] ;  /* 0x00001c0001e07983 */ /* 0x000ea20000300800 */
[----:B------:R-:W-:-:S03]  /*def0*/  F2FP.SATFINITE.E4M3.F32.PACK_AB_MERGE_C R5, RZ, R5, RZ ;  /* 0x00000005ff05723e */ /* 0x000fc600048070ff */
[----:B------:R0:W-:Y:S01]  /*df00*/  @!P2 STG.E.U8 desc[UR14][R28.64+0x39], R7 ;  /* 0x000039071c00a986 */ /* 0x0001e2000c10110e */
[----:B-1----:R-:W-:Y:S01]  /*df10*/  F2FP.SATFINITE.E4M3.F32.PACK_AB_MERGE_C R9, RZ, R4, RZ ;  /* 0x00000004ff09723e */ /* 0x002fe200048070ff */
[----:B------:R-:W-:Y:S01]  /*df20*/  FMUL R4, R226, UR20 ;  /* 0x00000014e2047c20 */ /* 0x000fe20008400000 */
[C---:B------:R-:W-:Y:S01]  /*df30*/  ISETP.LT.OR P2, PT, R42.reuse, 0x42, !P1 ;  /* 0x000000422a00780c */ /* 0x040fe20004f41670 */
[----:B------:R-:W-:Y:S01]  /*df40*/  @!P5 STG.E.U8 desc[UR14][R30.64+0x38], R11 ;  /* 0x0000380b1e00d986 */ /* 0x000fe2000c10110e */
[----:B---3--:R-:W-:Y:S01]  /*df50*/  F2FP.SATFINITE.E4M3.F32.PACK_AB_MERGE_C R13, RZ, R2, RZ ;  /* 0x00000002ff0d723e */ /* 0x008fe200048070ff */
[----:B----4-:R-:W-:Y:S01]  /*df60*/  FMUL R2, R225, UR20 ;  /* 0x00000014e1027c20 */ /* 0x010fe20008400000 */
[----:B------:R-:W-:Y:S01]  /*df70*/  ISETP.LT.OR P5, PT, R42, 0x41, !P0 ;  /* 0x000000412a00780c */ /* 0x000fe200047a1670 */
[----:B------:R-:W3:Y:S01]  /*df80*/  LDL.LU R225, [R1+0x20] ;  /* 0x0000200001e17983 */ /* 0x000ee20000300800 */
[----:B0-----:R-:W-:Y:S01]  /*df90*/  F2FP.SATFINITE.E4M3.F32.PACK_AB_MERGE_C R7, RZ, R3, RZ ;  /* 0x00000003ff07723e */ /* 0x001fe200048070ff */
[----:B------:R-:W-:-:S02]  /*dfa0*/  FMUL R3, R227, UR20 ;  /* 0x00000014e3037c20 */ /* 0x000fc40008400000 */
[----:B------:R0:W-:Y:S01]  /*dfb0*/  @!P6 STG.E.U8 desc[UR14][R30.64+0x39], R5 ;  /* 0x000039051e00e986 */ /* 0x0001e2000c10110e */
[----:B------:R-:W-:-:S03]  /*dfc0*/  ISETP.LT.OR P6, PT, R42, 0x42, !P0 ;  /* 0x000000422a00780c */ /* 0x000fc600047c1670 */
[----:B------:R-:W4:Y:S04]  /*dfd0*/  LDL.LU R227, [R1+0x24] ;  /* 0x0000240001e37983 */ /* 0x000f280000300800 */
[----:B------:R-:W4:Y:S04]  /*dfe0*/  LDL.LU R226, [R1+0x28] ;  /* 0x0000280001e27983 */ /* 0x000f280000300800 */
[----:B------:R-:W-:Y:S01]  /*dff0*/  @!P3 STG.E.U8 desc[UR14][R28.64+0x40], R9 ;  /* 0x000040091c00b986 */ /* 0x000fe2000c10110e */
[C---:B------:R-:W-:Y:S02]  /*e000*/  ISETP.LT.OR P3, PT, R42.reuse, 0x49, !P1 ;  /* 0x000000492a00780c */ /* 0x040fe40004f61670 */
[----:B0-----:R-:W-:Y:S01]  /*e010*/  F2FP.SATFINITE.E4M3.F32.PACK_AB_MERGE_C R5, RZ, R0, RZ ;  /* 0x00000000ff05723e */ /* 0x001fe200048070ff */
[----:B------:R0:W-:Y:S01]  /*e020*/  @!P2 STG.E.U8 desc[UR14][R28.64+0x41], R7 ;  /* 0x000041071c00a986 */ /* 0x0001e2000c10110e */
[----:B------:R-:W-:-:S03]  /*e030*/  ISETP.LT.OR P2, PT, R42, 0x4a, !P1 ;  /* 0x0000004a2a00780c */ /* 0x000fc60004f41670 */
[----:B------:R-:W-:Y:S01]  /*e040*/  @!P5 STG.E.U8 desc[UR14][R30.64+0x40], R13 ;  /* 0x0000400d1e00d986 */ /* 0x000fe2000c10110e */
[----:B------:R-:W-:-:S03]  /*e050*/  ISETP.LT.OR P5, PT, R42, 0x49, !P0 ;  /* 0x000000492a00780c */ /* 0x000fc600047a1670 */
[----:B------:R1:W-:Y:S01]  /*e060*/  @!P6 STG.E.U8 desc[UR14][R30.64+0x41], R5 ;  /* 0x000041051e00e986 */ /* 0x0003e2000c10110e */
[----:B0-----:R-:W-:Y:S02]  /*e070*/  F2FP.SATFINITE.E4M3.F32.PACK_AB_MERGE_C R7, RZ, R2, RZ ;  /* 0x00000002ff07723e */ /* 0x001fe400048070ff */
[----:B------:R-:W-:-:S03]  /*e080*/  ISETP.LT.OR P6, PT, R42, 0x4a, !P0 ;  /* 0x0000004a2a00780c */ /* 0x000fc600047c1670 */
[----:B------:R0:W-:Y:S01]  /*e090*/  @!P3 STG.E.U8 desc[UR14][R28.64+0x48], R7 ;  /* 0x000048071c00b986 */ /* 0x0001e2000c10110e */
[----:B------:R-:W-:Y:S02]  /*e0a0*/  ISETP.LT.OR P3, PT, R42, 0x51, !P1 ;  /* 0x000000512a00780c */ /* 0x000fe40004f61670 */
[----:B------:R-:W-:Y:S02]  /*e0b0*/  F2FP.SATFINITE.E4M3.F32.PACK_AB_MERGE_C R9, RZ, R3, RZ ;  /* 0x00000003ff09723e */ /* 0x000fe400048070ff */
[----:B------:R-:W-:-:S03]  /*e0c0*/  F2FP.SATFINITE.E4M3.F32.PACK_AB_MERGE_C R11, RZ, R4, RZ ;  /* 0x00000004ff0b723e */ /* 0x000fc600048070ff */
[----:B------:R0:W-:Y:S04]  /*e0d0*/  @!P2 STG.E.U8 desc[UR14][R28.64+0x49], R9 ;  /* 0x000049091c00a986 */ /* 0x0001e8000c10110e */
[----:B------:R-:W-:Y:S01]  /*e0e0*/  @!P5 STG.E.U8 desc[UR14][R30.64+0x48], R11 ;  /* 0x0000480b1e00d986 */ /* 0x000fe2000c10110e */
[----:B--2---:R-:W-:Y:S01]  /*e0f0*/  FMUL R2, R221, UR20 ;  /* 0x00000014dd027c20 */ /* 0x004fe20008400000 */
[----:B------:R-:W-:Y:S02]  /*e100*/  FMUL R0, R220, UR20 ;  /* 0x00000014dc007c20 */ /* 0x000fe40008400000 */
[----:B------:R-:W2:Y:S04]  /*e110*/  LDL.LU R220, [R1+0x2c] ;  /* 0x00002c0001dc7983 */ /* 0x000ea80000300800 */
[----:B------:R-:W2:Y:S01]  /*e120*/  LDL.LU R221, [R1+0x30] ;  /* 0x0000300001dd7983 */ /* 0x000ea20000300800 */
[----:B-1----:R-:W-:Y:S01]  /*e130*/  F2FP.SATFINITE.E4M3.F32.PACK_AB_MERGE_C R5, RZ, R0, RZ ;  /* 0x00000000ff05723e */ /* 0x002fe200048070ff */
[----:B------:R-:W-:Y:S01]  /*e140*/  FMUL R0, R222, UR20 ;  /* 0x00000014de007c20 */ /* 0x000fe20008400000 */
[----:B------:R-:W-:Y:S01]  /*e150*/  FMUL R3, R223, UR20 ;  /* 0x00000014df037c20 */ /* 0x000fe20008400000 */
[----:B0-----:R-:W-:Y:S01]  /*e160*/  F2FP.SATFINITE.E4M3.F32.PACK_AB_MERGE_C R7, RZ, R2, RZ ;  /* 0x00000002ff07723e */ /* 0x001fe200048070ff */
[----:B------:R-:W2:Y:S02]  /*e170*/  LDL.LU R223, [R1+0x34] ;  /* 0x0000340001df7983 */ /* 0x000ea40000300800 */
[----:B------:R-:W-:-:S02]  /*e180*/  F2FP.SATFINITE.E4M3.F32.PACK_AB_MERGE_C R13, RZ, R0, RZ ;  /* 0x00000000ff0d723e */ /* 0x000fc400048070ff */
[----:B------:R-:W2:Y:S01]  /*e190*/  LDL.LU R222, [R1+0x38] ;  /* 0x0000380001de7983 */ /* 0x000ea20000300800 */
[----:B------:R-:W-:Y:S01]  /*e1a0*/  F2FP.SATFINITE.E4M3.F32.PACK_AB_MERGE_C R9, RZ, R3, RZ ;  /* 0x00000003ff09723e */ /* 0x000fe200048070ff */
[----:B------:R-:W-:Y:S02]  /*e1b0*/  FMUL R2, R224, UR20 ;  /* 0x00000014e0027c20 */ /* 0x000fe40008400000 */
[----:B------:R-:W2:Y:S04]  /*e1c0*/  LDL.LU R224, [R1+0x3c] ;  /* 0x00003c0001e07983 */ /* 0x000ea80000300800 */
[----:B------:R-:W-:Y:S01]  /*e1d0*/  @!P6 STG.E.U8 desc[UR14][R30.64+0x49], R5 ;  /* 0x000049051e00e986 */ /* 0x000fe2000c10110e */
[----:B---3--:R-:W-:-:S03]  /*e1e0*/  FMUL R0, R225, UR20 ;  /* 0x00000014e1007c20 */ /* 0x008fc60008400000 */
[----:B------:R0:W-:Y:S04]  /*e1f0*/  @!P3 STG.E.U8 desc[UR14][R28.64+0x50], R7 ;  /* 0x000050071c00b986 */ /* 0x0001e8000c10110e */
[----:B------:R-:W3:Y:S01]  /*e200*/  LDL.LU R225, [R1+0x40] ;  /* 0x0000400001e17983 */ /* 0x000ee20000300800 */
[----:B----4-:R-:W-:-:S03]  /*e210*/  FMUL R3, R227, UR20 ;  /* 0x00000014e3037c20 */ /* 0x010fc60008400000 */
[----:B------:R-:W4:Y:S01]  /*e220*/  LDL.LU R227, [R1+0x44] ;  /* 0x0000440001e37983 */ /* 0x000f220000300800 */
[----:B0-----:R-:W-:Y:S01]  /*e230*/  F2FP.SATFINITE.E4M3.F32.PACK_AB_MERGE_C R7, RZ, R0, RZ ;  /* 0x00000000ff07723e */ /* 0x001fe200048070ff */
[----:B------:R-:W-:Y:S02]  /*e240*/  FMUL R0, R226, UR20 ;  /* 0x00000014e2007c20 */ /* 0x000fe40008400000 */
[----:B------:R-:W4:Y:S01]  /*e250*/  LDL.LU R226, [R1+0x48] ;  /* 0x0000480001e27983 */ /* 0x000f220000300800 */
[C---:B------:R-:W-:Y:S02]  /*e260*/  ISETP.LT.OR P2, PT, R42.reuse, 0x52, !P1 ;  /* 0x000000522a00780c */ /* 0x040fe40004f41670 */
[C---:B------:R-:W-:Y:S01]  /*e270*/  ISETP.LT.OR P6, PT, R42.reuse, 0x52, !P0 ;  /* 0x000000522a00780c */ /* 0x040fe200047c1670 */
[----:B------:R-:W4:Y:S01]  /*e280*/  LDL.LU R218, [R1+0x4c] ;  /* 0x00004c0001da7983 */ /* 0x000f220000300800 */
[----:B------:R-:W-:Y:S02]  /*e290*/  F2FP.SATFINITE.E4M3.F32.PACK_AB_MERGE_C R5, RZ, R2, RZ ;  /* 0x00000002ff05723e */ /* 0x000fe400048070ff */
[----:B------:R-:W-:-:S02]  /*e2a0*/  ISETP.LT.OR P5, PT, R42, 0x51, !P0 ;  /* 0x000000512a00780c */ /* 0x000fc400047a1670 */
[----:B------:R-:W-:Y:S02]  /*e2b0*/  F2FP.SATFINITE.E4M3.F32.PACK_AB_MERGE_C R11, RZ, R0, RZ ;  /* 0x00000000ff0b723e */ /* 0x000fe400048070ff */
[----:B------:R-:W-:-:S03]  /*e2c0*/  ISETP.LT.OR P3, PT, R42, 0x59, !P1 ;  /* 0x000000592a00780c */ /* 0x000fc60004f61670 */
[----:B------:R0:W-:Y:S01]  /*e2d0*/  @!P2 STG.E.U8 desc[UR14][R28.64+0x51], R9 ;  /* 0x000051091c00a986 */ /* 0x0001e2000c10110e */
[----:B------:R-:W-:-:S03]  /*e2e0*/  ISETP.LT.OR P2, PT, R42, 0x5a, !P1 ;  /* 0x0000005a2a00780c */ /* 0x000fc60004f41670 */
[----:B------:R1:W-:Y:S01]  /*e2f0*/  @!P6 STG.E.U8 desc[UR14][R30.64+0x51], R5 ;  /* 0x000051051e00e986 */ /* 0x0003e2000c10110e */
[----:B------:R-:W-:-:S03]  /*e300*/  ISETP.LT.OR P6, PT, R42, 0x5a, !P0 ;  /* 0x0000005a2a00780c */ /* 0x000fc600047c1670 */
[----:B------:R-:W-:Y:S01]  /*e310*/  @!P5 STG.E.U8 desc[UR14][R30.64+0x50], R13 ;  /* 0x0000500d1e00d986 */ /* 0x000fe2000c10110e */
[----:B0-----:R-:W-:-:S03]  /*e320*/  F2FP.SATFINITE.E4M3.F32.PACK_AB_MERGE_C R9, RZ, R3, RZ ;  /* 0x00000003ff09723e */ /* 0x001fc600048070ff */
[----:B------:R0:W-:Y:S04]  /*e330*/  @!P3 STG.E.U8 desc[UR14][R28.64+0x58], R7 ;  /* 0x000058071c00b986 */ /* 0x0001e8000c10110e */
[----:B------:R0:W-:Y:S01]  /*e340*/  @!P2 STG.E.U8 desc[UR14][R28.64+0x59], R9 ;  /* 0x000059091c00a986 */ /* 0x0001e2000c10110e */
[----:B--2---:R-:W-:-:S03]  /*e350*/  FMUL R0, R220, UR20 ;  /* 0x00000014dc007c20 */ /* 0x004fc60008400000 */
[----:B------:R-:W2:Y:S01]  /*e360*/  LDL.LU R220, [R1+0x50] ;  /* 0x0000500001dc7983 */ /* 0x000ea20000300800 */
[----:B------:R-:W-:-:S03]  /*e370*/  FMUL R2, R221, UR20 ;  /* 0x00000014dd027c20 */ /* 0x000fc60008400000 */
[----:B------:R-:W2:Y:S01]  /*e380*/  LDL.LU R221, [R1+0x54] ;  /* 0x0000540001dd7983 */ /* 0x000ea20000300800 */
[----:B-1----:R-:W-:Y:S01]  /*e390*/  F2FP.SATFINITE.E4M3.F32.PACK_AB_MERGE_C R5, RZ, R0, RZ ;  /* 0x00000000ff05723e */ /* 0x002fe200048070ff */
[----:B------:R-:W-:Y:S02]  /*e3a0*/  FMUL R3, R223, UR20 ;  /* 0x00000014df037c20 */ /* 0x000fe40008400000 */
[----:B------:R-:W2:Y:S01]  /*e3b0*/  LDL.LU R223, [R1+0x58] ;  /* 0x0000580001df7983 */ /* 0x000ea20000300800 */
[----:B0-----:R-:W-:Y:S01]  /*e3c0*/  F2FP.SATFINITE.E4M3.F32.PACK_AB_MERGE_C R7, RZ, R2, RZ ;  /* 0x00000002ff07723e */ /* 0x001fe200048070ff */
[----:B------:R-:W-:Y:S01]  /*e3d0*/  FMUL R4, R222, UR20 ;  /* 0x00000014de047c20 */ /* 0x000fe20008400000 */
[----:B------:R-:W-:Y:S01]  /*e3e0*/  F2FP.SATFINITE.E4M3.F32.PACK_AB_MERGE_C R9, RZ, R3, RZ ;  /* 0x00000003ff09723e */ /* 0x000fe200048070ff */
[----:B------:R-:W2:Y:S01]  /*e3f0*/  LDL.LU R222, [R1+0x5c] ;  /* 0x00005c0001de7983 */ /* 0x000ea20000300800 */
[----:B------:R-:W-:-:S03]  /*e400*/  FMUL R0, R224, UR20 ;  /* 0x00000014e0007c20 */ /* 0x000fc60008400000 */
[----:B------:R0:W-:Y:S04]  /*e410*/  @!P6 STG.E.U8 desc[UR14][R30.64+0x59], R5 ;  /* 0x000059051e00e986 */ /* 0x0001e8000c10110e */
[----:B------:R-:W2:Y:S01]  /*e420*/  LDL.LU R224, [R1+0x60] ;  /* 0x0000600001e07983 */ /* 0x000ea20000300800 */
[----:B0-----:R-:W-:Y:S01]  /*e430*/  F2FP.SATFINITE.E4M3.F32.PACK_AB_MERGE_C R5, RZ, R0, RZ ;  /* 0x00000000ff05723e */ /* 0x001fe200048070ff */
[----:B---3--:R-:W-:Y:S02]  /*e440*/  FMUL R2, R225, UR20 ;  /* 0x00000014e1027c20 */ /* 0x008fe40008400000 */
[----:B------:R-:W3:Y:S01]  /*e450*/  LDL.LU R225, [R1+0x64] ;  /* 0x0000640001e17983 */ /* 0x000ee20000300800 */
[----:B----4-:R-:W-:-:S03]  /*e460*/  FMUL R3, R227, UR20 ;  /* 0x00000014e3037c20 */ /* 0x010fc60008400000 */
[----:B------:R-:W4:Y:S01]  /*e470*/  LDL.LU R227, [R1+0x68] ;  /* 0x0000680001e37983 */ /* 0x000f220000300800 */
[----:B------:R-:W-:-:S03]  /*e480*/  FMUL R0, R226, UR20 ;  /* 0x00000014e2007c20 */ /* 0x000fc60008400000 */
[----:B------:R-:W4:Y:S01]  /*e490*/  LDL.LU R226, [R1+0x6c] ;  /* 0x00006c0001e27983 */ /* 0x000f220000300800 */
[C---:B------:R-:W-:Y:S02]  /*e4a0*/  ISETP.LT.OR P5, PT, R42.reuse, 0x59, !P0 ;  /* 0x000000592a00780c */ /* 0x040fe400047a1670 */
[C---:B------:R-:W-:Y:S02]  /*e4b0*/  ISETP.LT.OR P2, PT, R42.reuse, 0x62, !P1 ;  /* 0x000000622a00780c */ /* 0x040fe40004f41670 */
[C---:B------:R-:W-:Y:S02]  /*e4c0*/  ISETP.LT.OR P3, PT, R42.reuse, 0x61, !P1 ;  /* 0x000000612a00780c */ /* 0x040fe40004f61670 */
[----:B------:R-:W-:-:S07]  /*e4d0*/  ISETP.LT.OR P6, PT, R42, 0x62, !P0 ;  /* 0x000000622a00780c */ /* 0x000fce00047c1670 */
[----:B------:R-:W-:Y:S01]  /*e4e0*/  @!P5 STG.E.U8 desc[UR14][R30.64+0x58], R11 ;  /* 0x0000580b1e00d986 */ /* 0x000fe2000c10110e */
[----:B------:R-:W-:-:S03]  /*e4f0*/  ISETP.LT.OR P5, PT, R42, 0x61, !P0 ;  /* 0x000000612a00780c */ /* 0x000fc600047a1670 */
[----:B------:R0:W-:Y:S01]  /*e500*/  @!P2 STG.E.U8 desc[UR14][R28.64+0x61], R9 ;  /* 0x000061091c00a986 */ /* 0x0001e2000c10110e */
[----:B------:R-:W-:-:S03]  /*e510*/  ISETP.LT.OR P2, PT, R42, 0x6a, !P1 ;  /* 0x0000006a2a00780c */ /* 0x000fc60004f41670 */
[----:B------:R1:W-:Y:S01]  /*e520*/  @!P3 STG.E.U8 desc[UR14][R28.64+0x60], R7 ;  /* 0x000060071c00b986 */ /* 0x0003e2000c10110e */
[----:B------:R-:W-:Y:S02]  /*e530*/  ISETP.LT.OR P3, PT, R42, 0x69, !P1 ;  /* 0x000000692a00780c */ /* 0x000fe40004f61670 */
[----:B------:R-:W-:Y:S01]  /*e540*/  F2FP.SATFINITE.E4M3.F32.PACK_AB_MERGE_C R13, RZ, R4, RZ ;  /* 0x00000004ff0d723e */ /* 0x000fe200048070ff */
[----:B------:R1:W-:Y:S01]  /*e550*/  @!P6 STG.E.U8 desc[UR14][R30.64+0x61], R5 ;  /* 0x000061051e00e986 */ /* 0x0003e2000c10110e */
[----:B0-----:R-:W-:-:S03]  /*e560*/  F2FP.SATFINITE.E4M3.F32.PACK_AB_MERGE_C R9, RZ, R3, RZ ;  /* 0x00000003ff09723e */ /* 0x001fc600048070ff */
[----:B------:R-:W-:Y:S01]  /*e570*/  @!P5 STG.E.U8 desc[UR14][R30.64+0x60], R13 ;  /* 0x0000600d1e00d986 */ /* 0x000fe2000c10110e */
[----:B-1----:R-:W-:-:S03]  /*e580*/  F2FP.SATFINITE.E4M3.F32.PACK_AB_MERGE_C R7, RZ, R2, RZ ;  /* 0x00000002ff07723e */ /* 0x002fc600048070ff */
[----:B------:R-:W-:Y:S01]  /*e590*/  @!P2 STG.E.U8 desc[UR14][R28.64+0x69], R9 ;  /* 0x000069091c00a986 */ /* 0x000fe2000c10110e */
[C---:B------:R-:W-:Y:S02]  /*e5a0*/  ISETP.LT.OR P5, PT, R42.reuse, 0x69, !P0 ;  /* 0x000000692a00780c */ /* 0x040fe400047a1670 */
[C---:B------:R-:W-:Y:S01]  /*e5b0*/  ISETP.LT.OR P6, PT, R42.reuse, 0x6a, !P0 ;  /* 0x0000006a2a00780c */ /* 0x040fe200047c1670 */
[----:B------:R0:W-:Y:S01]  /*e5c0*/  @!P3 STG.E.U8 desc[UR14][R28.64+0x68], R7 ;  /* 0x000068071c00b986 */ /* 0x0001e2000c10110e */
[----:B------:R-:W-:Y:S01]  /*e5d0*/  ISETP.LT.OR P2, PT, R42, 0x72, !P1 ;  /* 0x000000722a00780c */ /* 0x000fe20004f41670 */
[----:B------:R-:W-:Y:S01]  /*e5e0*/  FMUL R2, R218, UR20 ;  /* 0x00000014da027c20 */ /* 0x000fe20008400000 */
[----:B------:R-:W-:Y:S02]  /*e5f0*/  ISETP.LT.OR P3, PT, R42, 0x71, !P1 ;  /* 0x000000712a00780c */ /* 0x000fe40004f61670 */
[----:B------:R-:W-:Y:S02]  /*e600*/  F2FP.SATFINITE.E4M3.F32.PACK_AB_MERGE_C R11, RZ, R0, RZ ;  /* 0x00000000ff0b723e */ /* 0x000fe400048070ff */
[----:B------:R-:W-:-:S03]  /*e610*/  F2FP.SATFINITE.E4M3.F32.PACK_AB_MERGE_C R5, RZ, R2, RZ ;  /* 0x00000002ff05723e */ /* 0x000fc600048070ff */
[----:B------:R-:W-:Y:S01]  /*e620*/  @!P5 STG.E.U8 desc[UR14][R30.64+0x68], R11 ;  /* 0x0000680b1e00d986 */ /* 0x000fe2000c10110e */
[----:B------:R-:W-:-:S03]  /*e630*/  ISETP.LT.OR P5, PT, R42, 0x71, !P0 ;  /* 0x000000712a00780c */ /* 0x000fc600047a1670 */
[----:B------:R-:W-:Y:S01]  /*e640*/  @!P6 STG.E.U8 desc[UR14][R30.64+0x69], R5 ;  /* 0x000069051e00e986 */ /* 0x000fe2000c10110e */
[----:B------:R-:W-:Y:S01]  /*e650*/  ISETP.LT.OR P6, PT, R42, 0x72, !P0 ;  /* 0x000000722a00780c */ /* 0x000fe200047c1670 */
[----:B--2---:R-:W-:Y:S01]  /*e660*/  FMUL R0, R220, UR20 ;  /* 0x00000014dc007c20 */ /* 0x004fe20008400000 */
[----:B------:R-:W-:-:S04]  /*e670*/  FMUL R3, R221, UR20 ;  /* 0x00000014dd037c20 */ /* 0x000fc80008400000 */
[----:B0-----:R-:W-:Y:S02]  /*e680*/  F2FP.SATFINITE.E4M3.F32.PACK_AB_MERGE_C R7, RZ, R0, RZ ;  /* 0x00000000ff07723e */ /* 0x001fe400048070ff */
[----:B------:R-:W-:Y:S01]  /*e690*/  F2FP.SATFINITE.E4M3.F32.PACK_AB_MERGE_C R9, RZ, R3, RZ ;  /* 0x00000003ff09723e */ /* 0x000fe200048070ff */
[----:B------:R-:W-:Y:S02]  /*e6a0*/  FMUL R0, R223, UR20 ;  /* 0x00000014df007c20 */ /* 0x000fe40008400000 */
[----:B------:R0:W-:Y:S01]  /*e6b0*/  @!P3 STG.E.U8 desc[UR14][R28.64+0x70], R7 ;  /* 0x000070071c00b986 */ /* 0x0001e2000c10110e */
[----:B------:R-:W-:-:S03]  /*e6c0*/  ISETP.LT.OR P3, PT, R42, 0x79, !P0 ;  /* 0x000000792a00780c */ /* 0x000fc60004761670 */
[----:B------:R1:W-:Y:S01]  /*e6d0*/  @!P2 STG.E.U8 desc[UR14][R28.64+0x71], R9 ;  /* 0x000071091c00a986 */ /* 0x0003e2000c10110e */
[C---:B------:R-:W-:Y:S02]  /*e6e0*/  ISETP.LT.OR P2, PT, R42.reuse, 0x79, !P1 ;  /* 0x000000792a00780c */ /* 0x040fe40004f41670 */
[----:B------:R-:W-:Y:S02]  /*e6f0*/  ISETP.LT.OR P1, PT, R42, 0x7a, !P1 ;  /* 0x0000007a2a00780c */ /* 0x000fe40004f21670 */
[----:B------:R-:W-:Y:S01]  /*e700*/  F2FP.SATFINITE.E4M3.F32.PACK_AB_MERGE_C R13, RZ, R0, RZ ;  /* 0x00000000ff0d723e */ /* 0x000fe200048070ff */
[----:B------:R-:W-:Y:S01]  /*e710*/  FMUL R0, R222, UR20 ;  /* 0x00000014de007c20 */ /* 0x000fe20008400000 */
[----:B------:R-:W-:Y:S01]  /*e720*/  ISETP.LT.OR P0, PT, R42, 0x7a, !P0 ;  /* 0x0000007a2a00780c */ /* 0x000fe20004701670 */
[----:B------:R-:W-:-:S03]  /*e730*/  FMUL R2, R224, UR20 ;  /* 0x00000014e0027c20 */ /* 0x000fc60008400000 */
[----:B0-----:R-:W-:Y:S02]  /*e740*/  F2FP.SATFINITE.E4M3.F32.PACK_AB_MERGE_C R7, RZ, R0, RZ ;  /* 0x00000000ff07723e */ /* 0x001fe400048070ff */
[----:B-1----:R-:W-:Y:S01]  /*e750*/  F2FP.SATFINITE.E4M3.F32.PACK_AB_MERGE_C R9, RZ, R2, RZ ;  /* 0x00000002ff09723e */ /* 0x002fe200048070ff */
[----:B---3--:R-:W-:Y:S01]  /*e760*/  FMUL R3, R225, UR20 ;  /* 0x00000014e1037c20 */ /* 0x008fe20008400000 */
[----:B----4-:R-:W-:Y:S01]  /*e770*/  FMUL R4, R227, UR20 ;  /* 0x00000014e3047c20 */ /* 0x010fe20008400000 */
[----:B------:R-:W-:-:S03]  /*e780*/  FMUL R5, R226, UR20 ;  /* 0x00000014e2057c20 */ /* 0x000fc60008400000 */
[----:B------:R-:W-:Y:S02]  /*e790*/  F2FP.SATFINITE.E4M3.F32.PACK_AB_MERGE_C R3, RZ, R3, RZ ;  /* 0x00000003ff03723e */ /* 0x000fe400048070ff */
[----:B------:R-:W-:Y:S02]  /*e7a0*/  F2FP.SATFINITE.E4M3.F32.PACK_AB_MERGE_C R11, RZ, R4, RZ ;  /* 0x00000004ff0b723e */ /* 0x000fe400048070ff */
[----:B------:R-:W-:Y:S01]  /*e7b0*/  F2FP.SATFINITE.E4M3.F32.PACK_AB_MERGE_C R5, RZ, R5, RZ ;  /* 0x00000005ff05723e */ /* 0x000fe200048070ff */
[----:B------:R0:W-:Y:S04]  /*e7c0*/  @!P5 STG.E.U8 desc[UR14][R30.64+0x70], R13 ;  /* 0x0000700d1e00d986 */ /* 0x0001e8000c10110e */
[----:B------:R0:W-:Y:S04]  /*e7d0*/  @!P6 STG.E.U8 desc[UR14][R30.64+0x71], R7 ;  /* 0x000071071e00e986 */ /* 0x0001e8000c10110e */
[----:B------:R0:W-:Y:S04]  /*e7e0*/  @!P2 STG.E.U8 desc[UR14][R28.64+0x78], R9 ;  /* 0x000078091c00a986 */ /* 0x0001e8000c10110e */
[----:B------:R0:W-:Y:S04]  /*e7f0*/  @!P1 STG.E.U8 desc[UR14][R28.64+0x79], R3 ;  /* 0x000079031c009986 */ /* 0x0001e8000c10110e */
[----:B------:R0:W-:Y:S04]  /*e800*/  @!P3 STG.E.U8 desc[UR14][R30.64+0x78], R11 ;  /* 0x0000780b1e00b986 */ /* 0x0001e8000c10110e */
[----:B------:R0:W-:Y:S02]  /*e810*/  @!P0 STG.E.U8 desc[UR14][R30.64+0x79], R5 ;  /* 0x000079051e008986 */ /* 0x0001e4000c10110e */
.L_x_293:
[----:B------:R-:W-:Y:S05]  /*e820*/  BSYNC B0 ;  /* 0x0000000000007941 */ /* 0x000fea0003800000 */
.L_x_35:
[----:B0----5:R-:W2:Y:S04]  /*e830*/  LDL.LU R3, [R1+0x78] ;  /* 0x0000780001037983 */ /* 0x021ea80000300800 */
[----:B------:R-:W2:Y:S01]  /*e840*/  LDL.LU R2, [R1+0x7c] ;  /* 0x00007c0001027983 */ /* 0x000ea20000300800 */
[----:B------:R-:W-:Y:S01]  /*e850*/  ULDC UR6, c[0x0][0xc] ;  /* 0x0000030000067ab9 */ /* 0x000fe20000000800 */
[----:B------:R-:W-:Y:S01]  /*e860*/  ULDC UR7, c[0x0][0x10] ;  /* 0x0000040000077ab9 */ /* 0x000fe20000000800 */
[----:B------:R-:W2:Y:S01]  /*e870*/  LDC R5, c[0x0][0x14] ;  /* 0x00000500ff057b82 */ /* 0x000ea20000000800 */
[----:B------:R-:W-:Y:S01]  /*e880*/  UIMAD.WIDE.U32 UR6, UR6, UR7, URZ ;  /* 0x00000007060672a5 */ /* 0x000fe2000f8e003f */
[----:B------:R-:W-:Y:S01]  /*e890*/  PRMT R0, RZ, 0x7610, R0 ;  /* 0x00007610ff007816 */ /* 0x000fe20000000000 */
[----:B------:R-:W-:-:S04]  /*e8a0*/  UMOV UR12, 0xffffffff ;  /* 0xffffffff000c7882 */ /* 0x000fc80000000000 */
[----:B--2---:R-:W-:-:S04]  /*e8b0*/  IMAD.WIDE.U32 R2, R5, UR6, R2 ;  /* 0x0000000605027c25 */ /* 0x004fc8000f8e0002 */
[----:B------:R-:W-:Y:S01]  /*e8c0*/  IMAD R5, R5, UR7, RZ ;  /* 0x0000000705057c24 */ /* 0x000fe2000f8e02ff */
[----:B------:R-:W-:Y:S01]  /*e8d0*/  ULDC.64 UR6, c[0x0][0x650] ;  /* 0x0001940000067ab9 */ /* 0x000fe20000000a00 */
[----:B------:R-:W-:Y:S01]  /*e8e0*/  IMAD.MOV.U32 R19, RZ, RZ, R2 ;  /* 0x000000ffff137224 */ /* 0x000fe200078e0002 */
[----:B------:R-:W-:Y:S01]  /*e8f0*/  ISETP.GE.U32.AND P0, PT, R2, UR6, PT ;  /* 0x0000000602007c0c */ /* 0x000fe2000bf06070 */
[----:B------:R-:W-:Y:S02]  /*e900*/  IMAD.IADD R22, R3, 0x1, R5 ;  /* 0x0000000103167824 */ /* 0x000fe400078e0205 */
[----:B------:R-:W-:-:S03]  /*e910*/  IMAD.MOV.U32 R2, RZ, RZ, -0x1 ;  /* 0xffffffffff027424 */ /* 0x000fc600078e00ff */
[----:B------:R0:W-:Y:S01]  /*e920*/  STL [R1+0x78], R22 ;  /* 0x0000781601007387 */ /* 0x0001e20000100800 */
[----:B------:R-:W-:-:S03]  /*e930*/  ISETP.GE.U32.AND.EX P0, PT, R22, UR7, PT, P0 ;  /* 0x0000000716007c0c */ /* 0x000fc6000bf06100 */
[----:B------:R0:W-:Y:S04]  /*e940*/  STL [R1+0x7c], R19 ;  /* 0x00007c1301007387 */ /* 0x0001e80000100800 */
[----:B------:R0:W-:Y:S06]  /*e950*/  STL [R1+0x80], R2 ;  /* 0x0000800201007387 */ /* 0x0001ec0000100800 */
[----:B------:R-:W-:Y:S05]  /*e960*/  @P0 BRA `(.L_x_294) ;  /* 0x00000004006c0947 */ /* 0x000fea0003800000 */
[----:B------:R-:W2:Y:S01]  /*e970*/  S2R R14, SR_CTAID.X ;  /* 0x00000000000e7919 */ /* 0x000ea20000002500 */
[----:B------:R-:W5:Y:S01]  /*e980*/  LDC.64 R8, c[0x0][0x628] ;  /* 0x00018a00ff087b82 */ /* 0x000f620000000a00 */
[----:B------:R-:W-:Y:S01]  /*e990*/  ULDC UR6, c[0x0][0x150] ;  /* 0x0000540000067ab9 */ /* 0x000fe20000000800 */
[----:B------:R-:W-:Y:S01]  /*e9a0*/  IMAD.MOV.U32 R6, RZ, RZ, R19 ;  /* 0x000000ffff067224 */ /* 0x000fe200078e0013 */
[----:B------:R-:W0:Y:S01]  /*e9b0*/  S2R R16, SR_CTAID.Y ;  /* 0x0000000000107919 */ /* 0x000e220000002600 */
[----:B------:R-:W-:-:S04]  /*e9c0*/  IMAD.MOV.U32 R7, RZ, RZ, R22 ;  /* 0x000000ffff077224 */ /* 0x000fc800078e0016 */
[----:B------:R-:W0:Y:S08]  /*e9d0*/  LDC R17, c[0x0][0x144] ;  /* 0x00005100ff117b82 */ /* 0x000e300000000800 */
[----:B------:R-:W0:Y:S08]  /*e9e0*/  LDC R10, c[0x0][0x630] ;  /* 0x00018c00ff0a7b82 */ /* 0x000e300000000800 */
[----:B------:R-:W0:Y:S01]  /*e9f0*/  LDC.64 R12, c[0x0][0x620] ;  /* 0x00018800ff0c7b82 */ /* 0x000e220000000a00 */
[----:B-----5:R-:W-:-:S04]  /*ea00*/  ISETP.NE.U32.AND P0, PT, R8, RZ, PT ;  /* 0x000000ff0800720c */ /* 0x020fc80003f05070 */
[----:B------:R-:W-:Y:S02]  /*ea10*/  ISETP.NE.AND.EX P0, PT, R9, RZ, PT, P0 ;  /* 0x000000ff0900720c */ /* 0x000fe40003f05300 */
[----:B--2---:R-:W-:-:S05]  /*ea20*/  I2FP.F32.U32 R0, R14 ;  /* 0x0000000e00007245 */ /* 0x004fca0000201000 */
[----:B------:R-:W-:-:S04]  /*ea30*/  FMUL R0, R0, UR6 ;  /* 0x0000000600007c20 */ /* 0x000fc80008400000 */
[----:B------:R2:W0:Y:S02]  /*ea40*/  F2I.U32.TRUNC.NTZ R15, R0 ;  /* 0x00000000000f7305 */ /* 0x000424000020f000 */
[----:B------:R-:W-:Y:S05]  /*ea50*/  @!P0 BRA `(.L_x_295) ;  /* 0x0000000000288947 */ /* 0x000fea0003800000 */
[----:B--2---:R-:W2:Y:S02]  /*ea60*/  LDC R0, c[0x0][0x634] ;  /* 0x00018d00ff007b82 */ /* 0x004ea40000000800 */
[----:B--2---:R-:W-:-:S05]  /*ea70*/  IADD3 R7, P0, R19, R0, RZ ;  /* 0x0000000013077210 */ /* 0x004fca0007f1e0ff */
[----:B------:R-:W-:-:S04]  /*ea80*/  IMAD.X R11, RZ, RZ, R22, P0 ;  /* 0x000000ffff0b7224 */ /* 0x000fc800000e0616 */
[----:B0-----:R-:W-:-:S04]  /*ea90*/  IMAD.WIDE.U32 R2, R11, R8, RZ ;  /* 0x000000080b027225 */ /* 0x001fc800078e00ff */
[----:B------:R-:W-:-:S04]  /*eaa0*/  IMAD.WIDE.U32 R4, P0, R7, R9, R2 ;  /* 0x0000000907047225 */ /* 0x000fc80007800002 */
[----:B------:R-:W-:-:S04]  /*eab0*/  IMAD.WIDE.U32 R2, R7, R8, RZ ;  /* 0x0000000807027225 */ /* 0x000fc800078e00ff */
[----:B------:R-:W-:Y:S01]  /*eac0*/  IMAD.X R7, RZ, RZ, RZ, P0 ;  /* 0x000000ffff077224 */ /* 0x000fe200000e06ff */
[----:B------:R-:W-:Y:S01]  /*ead0*/  IADD3 RZ, P0, R3, R4, RZ ;  /* 0x0000000403ff7210 */ /* 0x000fe20007f1e0ff */
[----:B------:R-:W-:-:S04]  /*eae0*/  IMAD.MOV.U32 R6, RZ, RZ, R5 ;  /* 0x000000ffff067224 */ /* 0x000fc800078e0005 */
[----:B------:R-:W-:-:S08]  /*eaf0*/  IMAD.WIDE.U32.X R6, R11, R9, R6, P0 ;  /* 0x000000090b067225 */ /* 0x000fd000000e0406 */
.L_x_295:
[-CC-:B0-----:R-:W-:Y:S01]  /*eb00*/  SHF.R.U64 R24, R6, R10.reuse, R7.reuse ;  /* 0x0000000a06187219 */ /* 0x181fe20000001207 */
[----:B------:R-:W0:Y:S01]  /*eb10*/  LDC.64 R20, c[0x0][0x640] ;  /* 0x00019000ff147b82 */ /* 0x000e220000000a00 */
[----:B--2---:R-:W-:Y:S01]  /*eb20*/  SHF.R.U32.HI R0, RZ, R10, R7 ;  /* 0x0000000aff007219 */ /* 0x004fe20000011607 */
[----:B------:R-:W-:Y:S01]  /*eb30*/  IMAD.MOV.U32 R2, RZ, RZ, R19 ;  /* 0x000000ffff027224 */ /* 0x000fe200078e0013 */
[----:B------:R-:W-:Y:S01]  /*eb40*/  IADD3 R5, P0, RZ, -R24, RZ ;  /* 0x80000018ff057210 */ /* 0x000fe20007f1e0ff */
[----:B------:R-:W-:Y:S01]  /*eb50*/  IMAD.MOV R15, RZ, RZ, -R15 ;  /* 0x000000ffff0f7224 */ /* 0x000fe200078e0a0f */
[----:B------:R-:W-:Y:S01]  /*eb60*/  ULDC UR6, c[0x0][0x154] ;  /* 0x0000550000067ab9 */ /* 0x000fe20000000800 */
[----:B------:R-:W-:Y:S02]  /*eb70*/  IMAD.MOV.U32 R7, RZ, RZ, 0x1 ;  /* 0x00000001ff077424 */ /* 0x000fe400078e00ff */
[----:B------:R-:W2:Y:S01]  /*eb80*/  LDC R4, c[0x0][0x618] ;  /* 0x00018600ff047b82 */ /* 0x000ea20000000800 */
[----:B------:R-:W-:-:S02]  /*eb90*/  IMAD.X R3, RZ, RZ, ~R0, P0 ;  /* 0x000000ffff037224 */ /* 0x000fc400000e0e00 */
[----:B------:R-:W-:Y:S02]  /*eba0*/  IMAD R15, R17, R15, R14 ;  /* 0x0000000f110f7224 */ /* 0x000fe400078e020e */
[-C--:B------:R-:W-:Y:S02]  /*ebb0*/  IMAD R0, R3, R12.reuse, RZ ;  /* 0x0000000c03007224 */ /* 0x080fe400078e02ff */
[----:B------:R-:W-:Y:S01]  /*ebc0*/  IMAD.MOV.U32 R3, RZ, RZ, R22 ;  /* 0x000000ffff037224 */ /* 0x000fe200078e0016 */
[----:B------:R-:W5:Y:S01]  /*ebd0*/  LDC R6, c[0x0][0x608] ;  /* 0x00018200ff067b82 */ /* 0x000f620000000800 */
[----:B------:R-:W-:-:S04]  /*ebe0*/  IMAD.WIDE.U32 R2, R5, R12, R2 ;  /* 0x0000000c05027225 */ /* 0x000fc800078e0002 */
[----:B------:R-:W-:-:S03]  /*ebf0*/  IMAD R5, R5, R13, R0 ;  /* 0x0000000d05057224 */ /* 0x000fc600078e0200 */
[----:B------:R-:W1:Y:S01]  /*ec00*/  LDC R18, c[0x0][0x658] ;  /* 0x00019600ff127b82 */ /* 0x000e620000000800 */
[----:B------:R-:W-:Y:S01]  /*ec10*/  I2FP.F32.U32 R0, R16 ;  /* 0x0000001000007245 */ /* 0x000fe20000201000 */
[----:B------:R-:W-:Y:S01]  /*ec20*/  IMAD.IADD R3, R3, 0x1, R5 ;  /* 0x0000000103037824 */ /* 0x000fe200078e0205 */
[----:B0-----:R-:W-:Y:S01]  /*ec30*/  ISETP.NE.U32.AND P0, PT, R20, RZ, PT ;  /* 0x000000ff1400720c */ /* 0x001fe20003f05070 */
[----:B------:R-:W-:Y:S02]  /*ec40*/  IMAD.MOV.U32 R5, RZ, RZ, -0x1 ;  /* 0xffffffffff057424 */ /* 0x000fe400078e00ff */
[----:B------:R-:W-:Y:S02]  /*ec50*/  FMUL R0, R0, UR6 ;  /* 0x0000000600007c20 */ /* 0x000fe40008400000 */
[----:B------:R-:W0:Y:S01]  /*ec60*/  LDC R13, c[0x0][0x148] ;  /* 0x00005200ff0d7b82 */ /* 0x000e220000000800 */
[----:B--2---:R-:W-:Y:S01]  /*ec70*/  SHF.R.U64 R10, R2, R4, R3 ;  /* 0x00000004020a7219 */ /* 0x004fe20000001203 */
[----:B------:R2:W0:Y:S01]  /*ec80*/  F2I.U32.TRUNC.NTZ R12, R0 ;  /* 0x00000000000c7305 */ /* 0x000422000020f000 */
[----:B------:R-:W-:-:S02]  /*ec90*/  ISETP.NE.AND.EX P0, PT, R21, RZ, PT, P0 ;  /* 0x000000ff1500720c */ /* 0x000fc40003f05300 */
[----:B------:R-:W-:-:S03]  /*eca0*/  SHF.R.U32.HI R3, RZ, R4, R3 ;  /* 0x00000004ff037219 */ /* 0x000fc60000011603 */
[----:B------:R-:W0:Y:S01]  /*ecb0*/  LDC R14, c[0x0][0x600] ;  /* 0x00018000ff0e7b82 */ /* 0x000e220000000800 */
[-CC-:B-----5:R-:W-:Y:S02]  /*ecc0*/  SHF.R.U64 R8, R10, R6.reuse, R3.reuse ;  /* 0x000000060a087219 */ /* 0x1a0fe40000001203 */
[----:B------:R-:W-:-:S05]  /*ecd0*/  SHF.R.U32.HI R3, RZ, R6, R3 ;  /* 0x00000006ff037219 */ /* 0x000fca0000011603 */
[----:B------:R-:W0:Y:S01]  /*ece0*/  LDC R19, c[0x0][0x648] ;  /* 0x00019200ff137b82 */ /* 0x000e220000000800 */
[-CC-:B-1----:R-:W-:Y:S02]  /*ecf0*/  SHF.R.U64 R11, R8, R18.reuse, R3.reuse ;  /* 0x00000012080b7219 */ /* 0x182fe40000001203 */
[-C--:B------:R-:W-:Y:S02]  /*ed00*/  SHF.L.U32 R5, R5, R18.reuse, RZ ;  /* 0x0000001205057219 */ /* 0x080fe400000006ff */
[-C--:B------:R-:W-:Y:S01]  /*ed10*/  SHF.R.U32.HI R3, RZ, R18.reuse, R3 ;  /* 0x00000012ff037219 */ /* 0x080fe20000011603 */
[----:B------:R-:W-:Y:S01]  /*ed20*/  IMAD.MOV.U32 R2, RZ, RZ, R11 ;  /* 0x000000ffff027224 */ /* 0x000fe200078e000b */
[----:B------:R-:W-:Y:S01]  /*ed30*/  SHF.L.U32 R40, R7, R18, RZ ;  /* 0x0000001207287219 */ /* 0x000fe200000006ff */
[----:B------:R-:W1:Y:S01]  /*ed40*/  LDC R22, c[0x0][0x638] ;  /* 0x00018e00ff167b82 */ /* 0x000e620000000800 */
[----:B------:R-:W-:-:S07]  /*ed50*/  LOP3.LUT R17, RZ, R5, RZ, 0x33, !PT ;  /* 0x00000005ff117212 */ /* 0x000fce00078e33ff */
[----:B------:R-:W0:Y:S01]  /*ed60*/  LDC R23, c[0x0][0x610] ;  /* 0x00018400ff177b82 */ /* 0x000e220000000800 */
[----:B--2---:R-:W-:Y:S05]  /*ed70*/  @!P0 BRA `(.L_x_296) ;  /* 0x0000000000288947 */ /* 0x004fea0003800000 */
[----:B------:R-:W2:Y:S02]  /*ed80*/  LDC R0, c[0x0][0x64c] ;  /* 0x00019300ff007b82 */ /* 0x000ea40000000800 */
[----:B--2---:R-:W-:-:S05]  /*ed90*/  IADD3 R7, P0, R11, R0, RZ ;  /* 0x000000000b077210 */ /* 0x004fca0007f1e0ff */
        /* <DEDUP_REMOVED lines=8> */
.L_x_296:
[----:B0-----:R-:W-:Y:S01]  /*ee20*/  SHF.R.U64 R0, R2, R19, R3 ;  /* 0x0000001302007219 */ /* 0x001fe20000001203 */
[----:B------:R-:W-:Y:S01]  /*ee30*/  VIADD R3, R14, 0xffffffff ;  /* 0xffffffff0e037836 */ /* 0x000fe20000000000 */
[----:B------:R-:W-:Y:S01]  /*ee40*/  LOP3.LUT R5, R8, R17, RZ, 0xc0, !PT ;  /* 0x0000001108057212 */ /* 0x000fe200078ec0ff */
[----:B------:R-:W-:Y:S01]  /*ee50*/  IMAD.MOV R12, RZ, RZ, -R12 ;  /* 0x000000ffff0c7224 */ /* 0x000fe200078e0a0c */
[----:B------:R-:W-:Y:S01]  /*ee60*/  R2UR UR12, R24 ;  /* 0x00000000180c72ca */ /* 0x000fe200000e0000 */
[----:B------:R-:W-:Y:S01]  /*ee70*/  IMAD.MOV R2, RZ, RZ, -R0 ;  /* 0x000000ffff027224 */ /* 0x000fe200078e0a00 */
[----:B------:R-:W-:Y:S01]  /*ee80*/  LOP3.LUT R3, R10, R3, RZ, 0xc0, !PT ;  /* 0x000000030a037212 */ /* 0x000fe200078ec0ff */
[----:B------:R-:W-:Y:S02]  /*ee90*/  IMAD R40, R40, R0, R5 ;  /* 0x0000000028287224 */ /* 0x000fe400078e0205 */
[----:B------:R-:W-:Y:S02]  /*eea0*/  @P4 IMAD R15, R13, R12, R16 ;  /* 0x0000000c0d0f4224 */ /* 0x000fe400078e0210 */
[----:B-1----:R-:W-:-:S02]  /*eeb0*/  IMAD R0, R2, R22, R11 ;  /* 0x0000001602007224 */ /* 0x002fc400078e020b */
[----:B------:R-:W-:Y:S02]  /*eec0*/  IMAD R40, R40, R23, R15 ;  /* 0x0000001728287224 */ /* 0x000fe400078e020f */
[----:B------:R-:W-:Y:S02]  /*eed0*/  IMAD R3, R0, R14, R3 ;  /* 0x0000000e00037224 */ /* 0x000fe400078e0203 */
[----:B------:R-:W-:-:S03]  /*eee0*/  IMAD.MOV.U32 R0, RZ, RZ, 0x1 ;  /* 0x00000001ff007424 */ /* 0x000fc600078e00ff */
[----:B------:R-:W-:Y:S02]  /*eef0*/  SEL R2, R3, R40, !P4 ;  /* 0x0000002803027207 */ /* 0x000fe40006000000 */
[----:B------:R-:W-:-:S03]  /*ef00*/  SEL R40, R40, R3, !P4 ;  /* 0x0000000328287207 */ /* 0x000fc60006000000 */
[----:B------:R2:W-:Y:S04]  /*ef10*/  STL [R1+0x80], R2 ;  /* 0x0000800201007387 */ /* 0x0005e80000100800 */
.L_x_294:
[----:B------:R-:W-:Y:S01]  /*ef20*/  UIADD3 UR5, UR9, UR5, URZ ;  /* 0x0000000509057290 */ /* 0x000fe2000fffe03f */
[----:B------:R0:W-:Y:S01]  /*ef30*/  STL [R1+0x84], R40 ;  /* 0x0000842801007387 */ /* 0x0001e20000100800 */
[----:B------:R-:W-:Y:S02]  /*ef40*/  LOP3.LUT P0, RZ, R0, 0xff, RZ, 0xc0, !PT ;  /* 0x000000ff00ff7812 */ /* 0x000fe4000780c0ff */
[----:B------:R-:W-:Y:S02]  /*ef50*/  USHF.R.U32.HI UR6, URZ, 0x2, UR5 ;  /* 0x000000023f067899 */ /* 0x000fe40008011605 */
[----:B------:R-:W-:Y:S02]  /*ef60*/  UISETP.GT.U32.AND UP0, UPT, UR5, 0x3, UPT ;  /* 0x000000030500788c */ /* 0x000fe4000bf04070 */
[----:B------:R-:W-:Y:S02]  /*ef70*/  ULOP3.LUT UR6, UR6, 0x1, URZ, 0xc0, !UPT ;  /* 0x0000000106067892 */ /* 0x000fe4000f8ec03f */
[----:B------:R-:W-:-:S02]  /*ef80*/  UISETP.LT.U32.AND UP0, UPT, UR9, 0x4, UP0 ;  /* 0x000000040900788c */ /* 0x000fc40008701070 */
[----:B------:R-:W-:Y:S02]  /*ef90*/  UISETP.NE.U32.AND UP1, UPT, UR6, 0x1, UPT ;  /* 0x000000010600788c */ /* 0x000fe4000bf25070 */
[----:B------:R-:W-:Y:S02]  /*efa0*/  USEL UR7, URZ, 0x1, !UP0 ;  /* 0x000000013f077887 */ /* 0x000fe4000c000000 */
[----:B------:R-:W-:Y:S02]  /*efb0*/  UISETP.GT.U32.AND UP1, UPT, UR9, 0x3, !UP1 ;  /* 0x000000030900788c */ /* 0x000fe4000cf24070 */
[----:B------:R-:W-:Y:S02]  /*efc0*/  ULOP3.LUT UR5, UR5, 0x3, URZ, 0xc0, !UPT ;  /* 0x0000000305057892 */ /* 0x000fe4000f8ec03f */
[----:B------:R-:W-:-:S04]  /*efd0*/  USEL UR6, URZ, 0x1, !UP1 ;  /* 0x000000013f067887 */ /* 0x000fc8000c800000 */
[----:B------:R-:W-:Y:S01]  /*efe0*/  ULOP3.LUT UR4, UR6, UR4, UR7, 0x96, !UPT ;  /* 0x0000000406047292 */ /* 0x000fe2000f8e9607 */
[----:B0-----:R-:W-:Y:S11]  /*eff0*/  @P0 BRA `(.L_x_297) ;  /* 0xffffff2000bc0947 */ /* 0x001ff6000383ffff */
[----:B------:R-:W-:Y:S05]  /*f000*/  EXIT ;  /* 0x000000000000794d */ /* 0x000fea0003800000 */
.L_x_7:
[----:B------:R-:W2:Y:S01]  /*f010*/  LDL R22, [R1+0x7c] ;  /* 0x00007c0001167983 */ /* 0x000ea20000100800 */
[----:B------:R-:W-:-:S03]  /*f020*/  ULDC.64 UR4, c[0x0][0x650] ;  /* 0x0001940000047ab9 */ /* 0x000fc60000000a00 */
[----:B0-----:R-:W3:Y:S01]  /*f030*/  LDL R23, [R1+0x78] ;  /* 0x0000780001177983 */ /* 0x001ee20000100800 */
[----:B------:R-:W-:Y:S01]  /*f040*/  PRMT R4, RZ, 0x7610, R4 ;  /* 0x00007610ff047816 */ /* 0x000fe20000000004 */
[----:B------:R-:W-:Y:S02]  /*f050*/  IMAD.MOV.U32 R5, RZ, RZ, -0x1 ;  /* 0xffffffffff057424 */ /* 0x000fe400078e00ff */
[----:B------:R-:W-:Y:S02]  /*f060*/  IMAD.MOV.U32 R7, RZ, RZ, -0x1 ;  /* 0xffffffffff077424 */ /* 0x000fe400078e00ff */
[----:B------:R-:W-:Y:S01]  /*f070*/  IMAD.MOV.U32 R6, RZ, RZ, -0x1 ;  /* 0xffffffffff067424 */ /* 0x000fe200078e00ff */
[----:B--2---:R-:W-:-:S04]  /*f080*/  ISETP.GE.U32.AND P0, PT, R22, UR4, PT ;  /* 0x0000000416007c0c */ /* 0x004fc8000bf06070 */
[----:B---3--:R-:W-:-:S13]  /*f090*/  ISETP.GE.U32.AND.EX P0, PT, R23, UR5, PT, P0 ;  /* 0x0000000517007c0c */ /* 0x008fda000bf06100 */
[----:B------:R-:W-:Y:S05]  /*f0a0*/  @P0 BRA `(.L_x_298) ;  /* 0x00000004002c0947 */ /* 0x000fea0003800000 */
[----:B------:R-:W0:Y:S01]  /*f0b0*/  LDC.64 R14, c[0x0][0x628] ;  /* 0x00018a00ff0e7b82 */ /* 0x000e220000000a00 */
[----:B------:R-:W-:Y:S02]  /*f0c0*/  IMAD.MOV.U32 R8, RZ, RZ, R22 ;  /* 0x000000ffff087224 */ /* 0x000fe400078e0016 */
[----:B------:R-:W-:-:S05]  /*f0d0*/  IMAD.MOV.U32 R9, RZ, RZ, R23 ;  /* 0x000000ffff097224 */ /* 0x000fca00078e0017 */
[----:B------:R-:W1:Y:S08]  /*f0e0*/  LDC R10, c[0x0][0x630] ;  /* 0x00018c00ff0a7b82 */ /* 0x000e700000000800 */
[----:B------:R-:W2:Y:S01]  /*f0f0*/  LDC.64 R16, c[0x0][0x620] ;  /* 0x00018800ff107b82 */ /* 0x000ea20000000a00 */
[----:B0-----:R-:W-:-:S04]  /*f100*/  ISETP.NE.U32.AND P0, PT, R14, RZ, PT ;  /* 0x000000ff0e00720c */ /* 0x001fc80003f05070 */
[----:B------:R-:W-:-:S13]  /*f110*/  ISETP.NE.AND.EX P0, PT, R15, RZ, PT, P0 ;  /* 0x000000ff0f00720c */ /* 0x000fda0003f05300 */
[----:B-12---:R-:W-:Y:S05]  /*f120*/  @!P0 BRA `(.L_x_299) ;  /* 0x0000000000288947 */ /* 0x006fea0003800000 */
[----:B------:R-:W0:Y:S02]  /*f130*/  LDC R4, c[0x0][0x634] ;  /* 0x00018d00ff047b82 */ /* 0x000e240000000800 */
[----:B0-----:R-:W-:-:S05]  /*f140*/  IADD3 R9, P0, R22, R4, RZ ;  /* 0x0000000416097210 */ /* 0x001fca0007f1e0ff */
        /* <DEDUP_REMOVED lines=8> */
.L_x_299:
[----:B------:R-:W0:Y:S01]  /*f1d0*/  LDC.64 R20, c[0x0][0x640] ;  /* 0x00019000ff147b82 */ /* 0x000e220000000a00 */
[-CC-:B------:R-:W-:Y:S02]  /*f1e0*/  SHF.R.U64 R14, R8, R10.reuse, R9.reuse ;  /* 0x0000000a080e7219 */ /* 0x180fe40000001209 */
[----:B------:R-:W-:Y:S02]  /*f1f0*/  SHF.R.U32.HI R4, RZ, R10, R9 ;  /* 0x0000000aff047219 */ /* 0x000fe40000011609 */
[----:B------:R-:W-:-:S03]  /*f200*/  IADD3 R7, P0, RZ, -R14, RZ ;  /* 0x8000000eff077210 */ /* 0x000fc60007f1e0ff */
[----:B------:R-:W1:Y:S02]  /*f210*/  LDC R8, c[0x0][0x618] ;  /* 0x00018600ff087b82 */ /* 0x000e640000000800 */
[----:B------:R-:W-:Y:S02]  /*f220*/  IMAD.X R5, RZ, RZ, ~R4, P0 ;  /* 0x000000ffff057224 */ /* 0x000fe400000e0e04 */
[----:B------:R-:W-:Y:S02]  /*f230*/  IMAD.MOV.U32 R4, RZ, RZ, R22 ;  /* 0x000000ffff047224 */ /* 0x000fe400078e0016 */
[-C--:B------:R-:W-:Y:S02]  /*f240*/  IMAD R6, R5, R16.reuse, RZ ;  /* 0x0000001005067224 */ /* 0x080fe400078e02ff */
[----:B------:R-:W2:Y:S01]  /*f250*/  LDC R18, c[0x0][0x608] ;  /* 0x00018200ff127b82 */ /* 0x000ea20000000800 */
[----:B------:R-:W-:Y:S02]  /*f260*/  IMAD.MOV.U32 R5, RZ, RZ, R23 ;  /* 0x000000ffff057224 */ /* 0x000fe400078e0017 */
[----:B------:R-:W-:-:S05]  /*f270*/  IMAD.WIDE.U32 R4, R7, R16, R4 ;  /* 0x0000001007047225 */ /* 0x000fca00078e0004 */
[----:B------:R-:W3:Y:S01]  /*f280*/  LDC R19, c[0x0][0x658] ;  /* 0x00019600ff137b82 */ /* 0x000ee20000000800 */
[----:B------:R-:W-:Y:S01]  /*f290*/  IMAD R7, R7, R17, R6 ;  /* 0x0000001107077224 */ /* 0x000fe200078e0206 */
[----:B0-----:R-:W-:Y:S01]  /*f2a0*/  ISETP.NE.U32.AND P0, PT, R20, RZ, PT ;  /* 0x000000ff1400720c */ /* 0x001fe20003f05070 */
[----:B------:R-:W-:Y:S02]  /*f2b0*/  IMAD.MOV.U32 R6, RZ, RZ, -0x1 ;  /* 0xffffffffff067424 */ /* 0x000fe400078e00ff */
[----:B------:R-:W-:Y:S01]  /*f2c0*/  IMAD.IADD R5, R5, 0x1, R7 ;  /* 0x0000000105057824 */ /* 0x000fe200078e0207 */
[----:B------:R-:W-:Y:S02]  /*f2d0*/  ISETP.NE.AND.EX P0, PT, R21, RZ, PT, P0 ;  /* 0x000000ff1500720c */ /* 0x000fe40003f05300 */
[----:B------:R-:W0:Y:S02]  /*f2e0*/  LDC R17, c[0x0][0x600] ;  /* 0x00018000ff117b82 */ /* 0x000e240000000800 */
[----:B-1----:R-:W-:-:S02]  /*f2f0*/  SHF.R.U64 R10, R4, R8, R5 ;  /* 0x00000008040a7219 */ /* 0x002fc40000001205 */
[----:B------:R-:W-:-:S04]  /*f300*/  SHF.R.U32.HI R5, RZ, R8, R5 ;  /* 0x00000008ff057219 */ /* 0x000fc80000011605 */
[----:B------:R-:W1:Y:S01]  /*f310*/  LDC R22, c[0x0][0x648] ;  /* 0x00019200ff167b82 */ /* 0x000e620000000800 */
[-CC-:B--2---:R-:W-:Y:S02]  /*f320*/  SHF.R.U64 R15, R10, R18.reuse, R5.reuse ;  /* 0x000000120a0f7219 */ /* 0x184fe40000001205 */
[----:B------:R-:W-:Y:S01]  /*f330*/  SHF.R.U32.HI R4, RZ, R18, R5 ;  /* 0x00000012ff047219 */ /* 0x000fe20000011605 */
[----:B------:R-:W-:-:S04]  /*f340*/  IMAD.MOV.U32 R18, RZ, RZ, 0x1 ;  /* 0x00000001ff127424 */ /* 0x000fc800078e00ff */
[----:B------:R-:W2:Y:S01]  /*f350*/  LDC R23, c[0x0][0x638] ;  /* 0x00018e00ff177b82 */ /* 0x000ea20000000800 */
[-CC-:B---3--:R-:W-:Y:S02]  /*f360*/  SHF.R.U64 R16, R15, R19.reuse, R4.reuse ;  /* 0x000000130f107219 */ /* 0x188fe40000001204 */
[-C--:B------:R-:W-:Y:S02]  /*f370*/  SHF.L.U32 R6, R6, R19.reuse, RZ ;  /* 0x0000001306067219 */ /* 0x080fe400000006ff */
[----:B------:R-:W-:Y:S01]  /*f380*/  SHF.R.U32.HI R5, RZ, R19, R4 ;  /* 0x00000013ff057219 */ /* 0x000fe20000011604 */
[----:B------:R-:W-:Y:S01]  /*f390*/  IMAD.MOV.U32 R4, RZ, RZ, R16 ;  /* 0x000000ffff047224 */ /* 0x000fe200078e0010 */
[----:B------:R-:W-:Y:S01]  /*f3a0*/  LOP3.LUT R24, RZ, R6, RZ, 0x33, !PT ;  /* 0x00000006ff187212 */ /* 0x000fe200078e33ff */
[----:B------:R-:W3:Y:S01]  /*f3b0*/  LDC R25, c[0x0][0x610] ;  /* 0x00018400ff197b82 */ /* 0x000ee20000000800 */
[----:B------:R-:W-:Y:S05]  /*f3c0*/  @!P0 BRA `(.L_x_300) ;  /* 0x0000000000288947 */ /* 0x000fea0003800000 */
        /* <DEDUP_REMOVED lines=10> */
.L_x_300:
[----:B-1----:R-:W-:Y:S01]  /*f470*/  SHF.R.U64 R4, R4, R22, R5 ;  /* 0x0000001604047219 */ /* 0x002fe20000001205 */
[----:B0-----:R-:W-:Y:S01]  /*f480*/  VIADD R7, R17, 0xffffffff ;  /* 0xffffffff11077836 */ /* 0x001fe20000000000 */
[----:B------:R-:W-:Y:S01]  /*f490*/  SHF.L.U32 R18, R18, R19, RZ ;  /* 0x0000001312127219 */ /* 0x000fe200000006ff */
[----:B------:R-:W-:Y:S01]  /*f4a0*/  @P4 IMAD R0, R11, R12, R2 ;  /* 0x0000000c0b004224 */ /* 0x000fe200078e0202 */
[----:B------:R-:W-:Y:S01]  /*f4b0*/  LOP3.LUT R3, R15, R24, RZ, 0xc0, !PT ;  /* 0x000000180f037212 */ /* 0x000fe200078ec0ff */
[----:B------:R-:W-:Y:S01]  /*f4c0*/  IMAD.MOV R5, RZ, RZ, -R4 ;  /* 0x000000ffff057224 */ /* 0x000fe200078e0a04 */
[----:B------:R-:W-:Y:S01]  /*f4d0*/  LOP3.LUT R7, R10, R7, RZ, 0xc0, !PT ;  /* 0x000000070a077212 */ /* 0x000fe200078ec0ff */
[----:B------:R-:W-:Y:S02]  /*f4e0*/  IMAD.MOV.U32 R6, RZ, RZ, R14 ;  /* 0x000000ffff067224 */ /* 0x000fe400078e000e */
[----:B------:R-:W-:Y:S02]  /*f4f0*/  IMAD R3, R18, R4, R3 ;  /* 0x0000000412037224 */ /* 0x000fe400078e0203 */
[----:B--2---:R-:W-:-:S02]  /*f500*/  IMAD R2, R5, R23, R16 ;  /* 0x0000001705027224 */ /* 0x004fc400078e0210 */
[----:B---3--:R-:W-:Y:S02]  /*f510*/  IMAD R0, R3, R25, R0 ;  /* 0x0000001903007224 */ /* 0x008fe400078e0200 */
[----:B------:R-:W-:Y:S02]  /*f520*/  IMAD R5, R2, R17, R7 ;  /* 0x0000001102057224 */ /* 0x000fe400078e0207 */
[----:B------:R-:W-:-:S03]  /*f530*/  IMAD.MOV.U32 R4, RZ, RZ, 0x1 ;  /* 0x00000001ff047424 */ /* 0x000fc600078e00ff */
[----:B------:R-:W-:Y:S02]  /*f540*/  SEL R7, R5, R0, !P4 ;  /* 0x0000000005077207 */ /* 0x000fe40006000000 */
[----:B------:R-:W-:-:S07]  /*f550*/  SEL R5, R0, R5, !P4 ;  /* 0x0000000500057207 */ /* 0x000fce0006000000 */
.L_x_298:
[----:B------:R-:W-:-:S08]  /*f560*/  NOP ;  /* 0x0000000000007918 */ /* 0x000fd00000000000 */
[----:B------:R-:W0:-:S00]  /*f570*/  USETMAXREG.DEALLOC.CTAPOOL 0x28 ;  /* 0x00000028000079c8 */ /* 0x000e0000080e0500 */
[----:B------:R-:W-:-:S13]  /*f580*/  ISETP.NE.AND P0, PT, RZ, UR8, PT ;  /* 0x00000008ff007c0c */ /* 0x000fda000bf05270 */
[----:B------:R-:W-:Y:S05]  /*f590*/  @P0 EXIT ;  /* 0x000000000000094d */ /* 0x000fea0003800000 */
[----:B0-----:R-:W-:Y:S01]  /*f5a0*/  LOP3.LUT P0, RZ, R4, 0xff, RZ, 0xc0, !PT ;  /* 0x000000ff04ff7812 */ /* 0x001fe2000780c0ff */
[----:B------:R-:W-:Y:S02]  /*f5b0*/  IMAD.MOV.U32 R0, RZ, RZ, 0x1 ;  /* 0x00000001ff007424 */ /* 0x000fe400078e00ff */
[----:B------:R-:W-:-:S10]  /*f5c0*/  IMAD.MOV.U32 R8, RZ, RZ, RZ ;  /* 0x000000ffff087224 */ /* 0x000fd400078e00ff */
[----:B------:R-:W-:Y:S05]  /*f5d0*/  @!P0 BRA `(.L_x_301) ;  /* 0x0000000c00a08947 */ /* 0x000fea0003800000 */
[----:B------:R-:W0:Y:S01]  /*f5e0*/  S2UR UR8, SR_CgaCtaId ;  /* 0x00000000000879c3 */ /* 0x000e220000008800 */
[----:B------:R-:W-:Y:S01]  /*f5f0*/  ULDC UR4, c[0x0][0x28c] ;  /* 0x0000a30000047ab9 */ /* 0x000fe20000000800 */
[----:B------:R-:W-:Y:S01]  /*f600*/  ULDC UR5, c[0x0][0x600] ;  /* 0x0001800000057ab9 */ /* 0x000fe20000000800 */
[----:B------:R-:W-:Y:S01]  /*f610*/  UIADD3 UR14, UR4, 0x7f, URZ ;  /* 0x0000007f040e7890 */ /* 0x000fe2000fffe03f */
[----:B------:R-:W-:Y:S01]  /*f620*/  BSSY B0, `(.L_x_301) ;  /* 0x00000e3000007945 */ /* 0x000fe20003800000 */
[----:B------:R-:W-:Y:S01]  /*f630*/  ULDC UR11, c[0x0][0x658] ;  /* 0x00019600000b7ab9 */ /* 0x000fe20000000800 */
[----:B------:R-:W-:Y:S01]  /*f640*/  UMOV UR12, 0xffffffff ;  /* 0xffffffff000c7882 */ /* 0x000fe20000000000 */
[----:B------:R-:W-:Y:S01]  /*f650*/  UMOV UR16, 0x1 ;  /* 0x0000000100107882 */ /* 0x000fe20000000000 */
[----:B------:R-:W-:Y:S01]  /*f660*/  USHF.R.S32.HI UR15, URZ, 0x1f, UR14 ;  /* 0x0000001f3f0f7899 */ /* 0x000fe2000801140e */
[----:B------:R-:W-:Y:S01]  /*f670*/  IMAD.MOV.U32 R9, RZ, RZ, 0x1 ;  /* 0x00000001ff097424 */ /* 0x000fe200078e00ff */
[----:B------:R-:W-:Y:S01]  /*f680*/  ULDC UR9, c[0x0][0xc] ;  /* 0x0000030000097ab9 */ /* 0x000fe20000000800 */
[----:B------:R-:W-:Y:S01]  /*f690*/  UIADD3 UR4, UR5, -0x1, URZ ;  /* 0xffffffff05047890 */ /* 0x000fe2000fffe03f */
[----:B------:R-:W-:Y:S01]  /*f6a0*/  IMAD.MOV.U32 R0, RZ, RZ, 0x1 ;  /* 0x00000001ff007424 */ /* 0x000fe200078e00ff */
[----:B------:R-:W-:Y:S01]  /*f6b0*/  USHF.L.U32 UR18, UR12, UR11, URZ ;  /* 0x0000000b0c127299 */ /* 0x000fe2000800063f */
[----:B------:R-:W-:Y:S01]  /*f6c0*/  IMAD.MOV.U32 R8, RZ, RZ, RZ ;  /* 0x000000ffff087224 */ /* 0x000fe200078e00ff */
[----:B------:R-:W-:Y:S01]  /*f6d0*/  USHF.L.U32 UR5, UR16, UR11, URZ ;  /* 0x0000000b10057299 */ /* 0x000fe2000800063f */
[----:B------:R-:W-:Y:S01]  /*f6e0*/  ULDC UR12, c[0x0][0x10] ;  /* 0x00000400000c7ab9 */ /* 0x000fe20000000800 */
[----:B------:R-:W-:Y:S01]  /*f6f0*/  ULEA.HI UR15, UR15, UR14, URZ, 0x7 ;  /* 0x0000000e0f0f7291 */ /* 0x000fe2000f8f383f */
[----:B------:R-:W-:Y:S01]  /*f700*/  UMOV UR22, 0x55 ;  /* 0x0000005500167882 */ /* 0x000fe20000000000 */
[----:B------:R-:W-:-:S02]  /*f710*/  ULOP3.LUT UR29, UR13, 0x2, URZ, 0xfc, !UPT ;  /* 0x000000020d1d7892 */ /* 0x000fc4000f8efc3f */
[----:B------:R-:W-:Y:S02]  /*f720*/  USHF.R.S32.HI UR19, URZ, 0x7, UR15 ;  /* 0x000000073f137899 */ /* 0x000fe4000801140f */
[----:B0-----:R-:W-:Y:S02]  /*f730*/  ULOP3.LUT UR10, UR8, 0x1, URZ, 0xc0, !UPT ;  /* 0x00000001080a7892 */ /* 0x001fe4000f8ec03f */
[----:B------:R-:W-:Y:S02]  /*f740*/  USHF.R.U32.HI UR30, URZ, 0x1, UR8 ;  /* 0x000000013f1e7899 */ /* 0x000fe40008011608 */
[----:B------:R-:W-:Y:S02]  /*f750*/  USHF.L.U32 UR6, UR8, 0x6, URZ ;  /* 0x0000000608067899 */ /* 0x000fe4000800063f */
[----:B------:R-:W-:Y:S02]  /*f760*/  USHF.L.U32 UR7, UR8, 0xd, URZ ;  /* 0x0000000d08077899 */ /* 0x000fe4000800063f */
[----:B------:R-:W-:-:S02]  /*f770*/  ULOP3.LUT UR8, UR8, 0xfffffffe, URZ, 0xc0, !UPT ;  /* 0xfffffffe08087892 */ /* 0x000fc4000f8ec03f */
[----:B------:R-:W-:Y:S02]  /*f780*/  UISETP.GT.U32.AND UP0, UPT, UR10, 0xffff, UPT ;  /* 0x0000ffff0a00788c */ /* 0x000fe4000bf04070 */
[----:B------:R-:W-:Y:S02]  /*f790*/  USHF.L.U32 UR20, UR16, UR8, URZ ;  /* 0x0000000810147299 */ /* 0x000fe4000800063f */
[----:B------:R-:W-:Y:S02]  /*f7a0*/  ULOP3.LUT UR11, UR8, 0x1, URZ, 0xfc, !UPT ;  /* 0x00000001080b7892 */ /* 0x000fe4000f8efc3f */
[----:B------:R-:W-:Y:S02]  /*f7b0*/  UIMAD.WIDE.U32 UR8, UR9, UR12, URZ ;  /* 0x0000000c090872a5 */ /* 0x000fe4000f8e003f */
[----:B------:R-:W-:Y:S01]  /*f7c0*/  USEL UR10, UR10, 0xffff, !UP0 ;  /* 0x0000ffff0a0a7887 */ /* 0x000fe2000c000000 */
[----:B------:R-:W-:Y:S01]  /*f7d0*/  ULDC UR12, c[0x0][0x14] ;  /* 0x00000500000c7ab9 */ /* 0x000fe20000000800 */
[----:B------:R-:W-:-:S02]  /*f7e0*/  USHF.L.U32 UR11, UR16, UR11, URZ ;  /* 0x0000000b100b7299 */ /* 0x000fc4000800063f */
[----:B------:R-:W-:Y:S02]  /*f7f0*/  UIMAD.WIDE.U32 UR24, UR8, UR12, URZ ;  /* 0x0000000c081872a5 */ /* 0x000fe4000f8e003f */
[----:B------:R-:W-:Y:S02]  /*f800*/  UIMAD UR21, UR9, UR12, URZ ;  /* 0x0000000c091572a4 */ /* 0x000fe4000f8e023f */
[----:B------:R-:W-:Y:S02]  /*f810*/  ULOP3.LUT UR10, UR10, 0xffff, URZ, 0xc0, !UPT ;  /* 0x0000ffff0a0a7892 */ /* 0x000fe4000f8ec03f */
[----:B------:R-:W-:Y:S02]  /*f820*/  ULOP3.LUT UR6, UR6, 0x40, URZ, 0xc0, !UPT ;  /* 0x0000004006067892 */ /* 0x000fe4000f8ec03f */
[----:B------:R-:W-:Y:S02]  /*f830*/  ULOP3.LUT UR7, UR7, 0x2000, URZ, 0xc0, !UPT ;  /* 0x0000200007077892 */ /* 0x000fe4000f8ec03f */
[----:B------:R-:W-:-:S02]  /*f840*/  ULOP3.LUT UR18, URZ, UR18, URZ, 0x33, !UPT ;  /* 0x000000123f127292 */ /* 0x000fc4000f8e333f */
[----:B------:R-:W-:Y:S02]  /*f850*/  ULOP3.LUT UR20, UR20, UR11, URZ, 0xfc, !UPT ;  /* 0x0000000b14147292 */ /* 0x000fe4000f8efc3f */
[----:B------:R-:W-:Y:S02]  /*f860*/  UIADD3 UR21, UR25, UR21, URZ ;  /* 0x0000001519157290 */ /* 0x000fe4000fffe03f */
[----:B------:R-:W-:Y:S02]  /*f870*/  USHF.L.U32 UR22, UR22, UR10, URZ ;  /* 0x0000000a16167299 */ /* 0x000fe4000800063f */
[----:B------:R-:W-:Y:S01]  /*f880*/  UIADD3 UR31, UR19, 0x1, URZ ;  /* 0x00000001131f7890 */ /* 0x000fe2000fffe03f */
[----:B------:R-:W-:-:S11]  /*f890*/  ULDC.64 UR32, c[0x0][0x198] ;  /* 0x0000660000207ab9 */ /* 0x000fd60000000a00 */
.L_x_312:
[----:B------:R-:W-:-:S03]  /*f8a0*/  UMOV UR8, 0xffffffff ;  /* 0xffffffff00087882 */ /* 0x000fc60000000000 */
[----:B------:R-:W-:Y:S05]  /*f8b0*/  BRA.DIV UR8, `(.L_x_302) ;  /* 0x0000000e08e47947 */ /* 0x000fea000b800000 */
[----:B------:R-:W-:-:S13]  /*f8c0*/  ELECT P0, URZ, PT ;  /* 0x00000000003f782f */ /* 0x000fda0003800000 */
.L_x_323:
[----:B------:R-:W0:Y:S01]  /*f8d0*/  LDC R2, c[0x0][0x28c] ;  /* 0x0000a300ff027b82 */ /* 0x000e220000000800 */
[----:B------:R-:W-:Y:S01]  /*f8e0*/  BSSY B1, `(.L_x_303) ;  /* 0x000003d000017945 */ /* 0x000fe20003800000 */
[----:B0-----:R-:W-:-:S13]  /*f8f0*/  ISETP.LT.OR P0, PT, R2, 0x1, !P0 ;  /* 0x000000010200780c */ /* 0x001fda0004701670 */
[----:B------:R-:W-:Y:S05]  /*f900*/  @P0 BRA `(.L_x_304) ;  /* 0x0000000000e80947 */ /* 0x000fea0003800000 */
[----:B------:R-:W-:Y:S01]  /*f910*/  LEA R5, R5, UR30, 0x2 ;  /* 0x0000001e05057c11 */ /* 0x000fe2000f8e10ff */
[----:B------:R-:W-:Y:S01]  /*f920*/  IMAD.MOV.U32 R13, RZ, RZ, RZ ;  /* 0x000000ffff0d7224 */ /* 0x000fe200078e00ff */
[----:B------:R-:W-:Y:S01]  /*f930*/  LEA R7, R7, UR6, 0x7 ;  /* 0x0000000607077c11 */ /* 0x000fe2000f8e38ff */
[----:B------:R-:W-:Y:S02]  /*f940*/  IMAD.U32 R14, RZ, RZ, UR31 ;  /* 0x0000001fff0e7e24 */ /* 0x000fe4000f8e00ff */
[----:B------:R-:W-:Y:S02]  /*f950*/  IMAD.MOV.U32 R2, RZ, RZ, R0 ;  /* 0x000000ffff027224 */ /* 0x000fe400078e0000 */
[----:B------:R-:W-:Y:S02]  /*f960*/  IMAD.MOV.U32 R3, RZ, RZ, R8 ;  /* 0x000000ffff037224 */ /* 0x000fe400078e0008 */
[----:B------:R-:W-:-:S07]  /*f970*/  IMAD.SHL.U32 R10, R5, 0x40, RZ ;  /* 0x00000040050a7824 */ /* 0x000fce00078e00ff */
.L_x_307:
[----:B------:R-:W0:Y:S01]  /*f980*/  S2R R5, SR_CgaCtaId ;  /* 0x0000000000057919 */ /* 0x000e220000008800 */
[----:B------:R-:W-:Y:S01]  /*f990*/  MOV R4, 0x400 ;  /* 0x0000040000047802 */ /* 0x000fe20000000f00 */
[----:B------:R-:W1:Y:S03]  /*f9a0*/  S2R R15, SR_TID.X ;  /* 0x00000000000f7919 */ /* 0x000e660000002100 */
[----:B0-----:R-:W-:Y:S02]  /*f9b0*/  LEA R12, R5, R4, 0x18 ;  /* 0x00000004050c7211 */ /* 0x001fe400078ec0ff */
[----:B------:R-:W-:Y:S02]  /*f9c0*/  SHF.L.U32 R4, R2, 0x1f, RZ ;  /* 0x0000001f02047819 */ /* 0x000fe400000006ff */
[----:B-1----:R-:W-:Y:S01]  /*f9d0*/  LOP3.LUT P1, RZ, R15, 0x7f, RZ, 0xc0, !PT ;  /* 0x0000007f0fff7812 */ /* 0x002fe2000782c0ff */
[----:B------:R-:W-:-:S04]  /*f9e0*/  IMAD R11, R3, 0x8, R12 ;  /* 0x00000008030b7824 */ /* 0x000fc800078e020c */
[----:B------:R-:W0:Y:S08]  /*f9f0*/  SYNCS.PHASECHK.TRANS64.TRYWAIT P0, [R11+URZ+0x20], R4 ;  /* 0x000020040b0075a7 */ /* 0x000e30000800017f */
[----:B------:R-:W1:Y:S01]  /*fa00*/  @!P1 LDC R5, c[0x0][0x500] ;  /* 0x00014000ff059b82 */ /* 0x000e620000000800 */
[----:B0-----:R-:W-:Y:S05]  /*fa10*/  @!P0 BRA `(.L_x_305) ;  /* 0x0000000c00ac8947 */ /* 0x001fea0003800000 */
.L_x_324:
[----:B------:R-:W-:Y:S01]  /*fa20*/  UPRMT UR8, UR29, 0x9910, URZ ;  /* 0x000099101d087896 */ /* 0x000fe2000800003f */
[----:B-1----:R1:W-:Y:S03]  /*fa30*/  @!P1 SYNCS.ARRIVE.TRANS64 RZ, [R11+URZ], R5 ;  /* 0x000000050bff99a7 */ /* 0x0023e6000800003f */
[----:B------:R-:W-:-:S06]  /*fa40*/  UISETP.NE.AND UP0, UPT, UR8, 0x2, UPT ;  /* 0x000000020800788c */ /* 0x000fcc000bf05270 */
[----:B------:R-:W-:-:S13]  /*fa50*/  PLOP3.LUT P0, PT, PT, PT, UP0, 0x80, 0x0 ;  /* 0x000000000000781c */ /* 0x000fda0003f0f008 */
[----:B-1----:R-:W-:Y:S05]  /*fa60*/  @P0 BRA `(.L_x_306) ;  /* 0x0000000000040947 */ /* 0x002fea0003800000 */
[----:B------:R-:W-:Y:S01]  /*fa70*/  BPT.TRAP 0x1 ;  /* 0x000000040000795c */ /* 0x000fe20000300000 */
.L_x_306:
[C---:B0-----:R-:W-:Y:S01]  /*fa80*/  LEA R4, R3.reuse, UR30, 0x2 ;  /* 0x0000001e03047c11 */ /* 0x041fe2000f8e10ff */
[----:B------:R-:W-:Y:S01]  /*fa90*/  VIADD R14, R14, 0xffffffff ;  /* 0xffffffff0e0e7836 */ /* 0x000fe20000000000 */
[----:B------:R-:W-:Y:S01]  /*faa0*/  R2UR UR11, R3 ;  /* 0x00000000030b72ca */ /* 0x000fe200000e0000 */
[----:B------:R-:W-:Y:S01]  /*fab0*/  UIADD3 UR14, UP0, UR32, 0xf0, URZ ;  /* 0x000000f0200e7890 */ /* 0x000fe2000ff1e03f */
[----:B------:R-:W-:Y:S01]  /*fac0*/  R2UR UR26, R12 ;  /* 0x000000000c1a72ca */ /* 0x000fe200000e0000 */
[----:B------:R-:W-:Y:S01]  /*fad0*/  IMAD.U32 R4, R4, 0x2000, R12 ;  /* 0x0000200004047824 */ /* 0x000fe200078e000c */
[----:B------:R-:W-:Y:S01]  /*fae0*/  R2UR UR27, R10 ;  /* 0x000000000a1b72ca */ /* 0x000fe200000e0000 */
[----:B------:R-:W-:Y:S01]  /*faf0*/  UIADD3 UR34, UP1, UR32, 0x1f0, URZ ;  /* 0x000001f020227890 */ /* 0x000fe2000ff3e03f */
[----:B------:R-:W-:Y:S01]  /*fb00*/  R2UR UR9, R11 ;  /* 0x000000000b0972ca */ /* 0x000fe200000e0000 */
[----:B------:R-:W-:Y:S01]  /*fb10*/  UIADD3.X UR15, URZ, UR33, URZ, UP0, !UPT ;  /* 0x000000213f0f7290 */ /* 0x000fe200087fe43f */
[----:B------:R-:W-:Y:S01]  /*fb20*/  R2UR UR8, R4 ;  /* 0x00000000040872ca */ /* 0x000fe200000e0000 */
[----:B------:R-:W-:Y:S01]  /*fb30*/  UPRMT UR23, URZ, 0x5410, UR22 ;  /* 0x000054103f177896 */ /* 0x000fe20008000016 */
[----:B------:R-:W-:Y:S01]  /*fb40*/  R2UR UR10, R13 ;  /* 0x000000000d0a72ca */ /* 0x000fe200000e0000 */
[----:B------:R-:W-:Y:S01]  /*fb50*/  VIADD R3, R3, 0x1 ;  /* 0x0000000103037836 */ /* 0x000fe20000000000 */
[----:B------:R-:W-:Y:S01]  /*fb60*/  R2UR UR12, R6 ;  /* 0x00000000060c72ca */ /* 0x000fe200000e0000 */
[----:B------:R-:W-:Y:S01]  /*fb70*/  ULEA UR11, UR11, UR7, 0xe ;  /* 0x000000070b0b7291 */ /* 0x000fe2000f8e703f */
[----:B------:R-:W-:Y:S01]  /*fb80*/  R2UR UR28, R7 ;  /* 0x00000000071c72ca */ /* 0x000fe200000e0000 */
[----:B------:R-:W-:Y:S01]  /*fb90*/  UPRMT UR36, URZ, 0x5410, UR20 ;  /* 0x000054103f247896 */ /* 0x000fe20008000014 */
[----:B------:R-:W-:Y:S01]  /*fba0*/  ISETP.GT.AND P1, PT, R14, 0x1, PT ;  /* 0x000000010e00780c */ /* 0x000fe20003f24270 */
[----:B------:R-:W-:Y:S01]  /*fbb0*/  UIADD3 UR26, UR26, 0x20100, UR11 ;  /* 0x000201001a1a7890 */ /* 0x000fe2000fffe00b */
[----:B------:R-:W-:Y:S01]  /*fbc0*/  ISETP.NE.AND P0, PT, R3, 0x4, PT ;  /* 0x000000040300780c */ /* 0x000fe20003f05270 */
[----:B------:R-:W-:Y:S01]  /*fbd0*/  UIADD3.X UR35, URZ, UR33, URZ, UP1, !UPT ;  /* 0x000000213f237290 */ /* 0x000fe20008ffe43f */
[----:B------:R-:W-:Y:S01]  /*fbe0*/  VIADD R13, R13, 0x80 ;  /* 0x000000800d0d7836 */ /* 0x000fe20000000000 */
[----:B------:R-:W-:Y:S01]  /*fbf0*/  UIADD3 UR8, UR8, 0x100, URZ ;  /* 0x0000010008087890 */ /* 0x000fe2000fffe03f */
[----:B------:R-:W-:Y:S01]  /*fc00*/  SEL R5, RZ, 0x1, P0 ;  /* 0x00000001ff057807 */ /* 0x000fe20000000000 */
[----:B------:R-:W-:Y:S01]  /*fc10*/  UMOV UR16, 0x0 ;  /* 0x0000000000107882 */ /* 0x000fe20000000000 */
[----:B------:R-:W-:Y:S01]  /*fc20*/  UMOV UR17, 0x10000000 ;  /* 0x1000000000117882 */ /* 0x000fe20000000000 */
[----:B------:R-:W-:Y:S01]  /*fc30*/  UMOV UR11, UR27 ;  /* 0x0000001b000b7c82 */ /* 0x000fe20008000000 */
[----:B------:R-:W-:-:S02]  /*fc40*/  LOP3.LUT R2, R2, R5, RZ, 0x3c, !PT ;  /* 0x0000000502027212 */ /* 0x000fc400078e3cff */
[----:B------:R-:W-:Y:S02]  /*fc50*/  SEL R3, R3, RZ, P0 ;  /* 0x000000ff03037207 */ /* 0x000fe40000000000 */
[----:B------:R0:W-:Y:S02]  /*fc60*/  UTMALDG.3D.MULTICAST [UR8], [UR14], UR23, desc[UR16] ;  /* 0x000010080e0073b4 */ /* 0x0001e40008011817 */
[----:B0-----:R-:W-:Y:S01]  /*fc70*/  UMOV UR8, UR26 ;  /* 0x0000001a00087c82 */ /* 0x001fe20008000000 */
[----:B------:R-:W-:Y:S02]  /*fc80*/  UMOV UR11, UR28 ;  /* 0x0000001c000b7c82 */ /* 0x000fe40008000000 */
[----:B------:R0:W-:Y:S02]  /*fc90*/  UTMALDG.3D.MULTICAST [UR8], [UR34], UR36, desc[UR16] ;  /* 0x00001008220073b4 */ /* 0x0001e40008011824 */
[----:B0-----:R-:W-:Y:S05]  /*fca0*/  @P1 BRA `(.L_x_307) ;  /* 0xfffffffc00341947 */ /* 0x001fea000383ffff */
.L_x_304:
[----:B------:R-:W-:Y:S05]  /*fcb0*/  BSYNC B1 ;  /* 0x0000000000017941 */ /* 0x000fea0003800000 */
.L_x_303:
[----:B------:R-:W2:Y:S01]  /*fcc0*/  LDL.LU R15, [R1+0x78] ;  /* 0x00007800010f7983 */ /* 0x000ea20000300800 */
[----:B------:R-:W-:Y:S01]  /*fcd0*/  LOP3.LUT P2, RZ, R9, 0xff, RZ, 0xc0, !PT ;  /* 0x000000ff09ff7812 */ /* 0x000fe2000784c0ff */
[----:B------:R-:W-:Y:S01]  /*fce0*/  VIADD R8, R8, UR19 ;  /* 0x0000001308087c36 */ /* 0x000fe20008000000 */
[----:B------:R-:W-:Y:S01]  /*fcf0*/  ULDC.64 UR8, c[0x0][0x650] ;  /* 0x0001940000087ab9 */ /* 0x000fe20000000a00 */
[----:B------:R-:W3:Y:S01]  /*fd00*/  LDL.LU R12, [R1+0x7c] ;  /* 0x00007c00010c7983 */ /* 0x000ee20000300800 */
[----:B------:R-:W-:Y:S01]  /*fd10*/  IMAD.U32 R5, RZ, RZ, UR19 ;  /* 0x00000013ff057e24 */ /* 0x000fe2000f8e00ff */
[----:B------:R-:W-:Y:S01]  /*fd20*/  BSSY B1, `(.L_x_308) ;  /* 0x0000070000017945 */ /* 0x000fe20003800000 */
[----:B------:R-:W-:Y:S01]  /*fd30*/  ISETP.GT.U32.AND P0, PT, R8, 0x3, PT ;  /* 0x000000030800780c */ /* 0x000fe20003f04070 */
[----:B------:R-:W-:Y:S01]  /*fd40*/  IMAD.MOV.U32 R7, RZ, RZ, -0x1 ;  /* 0xffffffffff077424 */ /* 0x000fe200078e00ff */
[----:B------:R-:W-:Y:S01]  /*fd50*/  SHF.R.U32.HI R2, RZ, 0x2, R8 ;  /* 0x00000002ff027819 */ /* 0x000fe20000011608 */
[----:B------:R-:W-:Y:S01]  /*fd60*/  IMAD.MOV.U32 R6, RZ, RZ, -0x1 ;  /* 0xffffffffff067424 */ /* 0x000fe200078e00ff */
[----:B------:R-:W-:Y:S01]  /*fd70*/  ISETP.LT.U32.AND P0, PT, R5, 0x4, P0 ;  /* 0x000000040500780c */ /* 0x000fe20000701070 */
[----:B------:R-:W-:Y:S01]  /*fd80*/  IMAD.MOV.U32 R5, RZ, RZ, -0x1 ;  /* 0xffffffffff057424 */ /* 0x000fe200078e00ff */
[----:B------:R-:W-:Y:S01]  /*fd90*/  LOP3.LUT R2, R2, 0x1, RZ, 0xc0, !PT ;  /* 0x0000000102027812 */ /* 0x000fe200078ec0ff */
[----:B------:R-:W0:Y:S01]  /*fda0*/  @P2 S2R R4, SR_CgaCtaId ;  /* 0x0000000000042919 */ /* 0x000e220000008800 */
[----:B------:R-:W-:-:S02]  /*fdb0*/  @P2 MOV R3, 0x400 ;  /* 0x0000040000032802 */ /* 0x000fc40000000f00 */
[----:B------:R-:W-:Y:S01]  /*fdc0*/  ISETP.NE.U32.AND P1, PT, R2, 0x1, PT ;  /* 0x000000010200780c */ /* 0x000fe20003f25070 */
[----:B------:R-:W-:Y:S01]  /*fdd0*/  IMAD.U32 R2, RZ, RZ, UR19 ;  /* 0x00000013ff027e24 */ /* 0x000fe2000f8e00ff */
[----:B------:R-:W-:Y:S02]  /*fde0*/  LOP3.LUT R8, R8, 0x3, RZ, 0xc0, !PT ;  /* 0x0000000308087812 */ /* 0x000fe400078ec0ff */
[----:B------:R-:W-:Y:S02]  /*fdf0*/  PRMT R9, RZ, 0x7610, R9 ;  /* 0x00007610ff097816 */ /* 0x000fe40000000009 */
[----:B------:R-:W-:-:S04]  /*fe00*/  ISETP.GT.U32.AND P1, PT, R2, 0x3, !P1 ;  /* 0x000000030200780c */ /* 0x000fc80004f24070 */
[----:B------:R-:W-:Y:S02]  /*fe10*/  SEL R2, RZ, 0x1, !P1 ;  /* 0x00000001ff027807 */ /* 0x000fe40004800000 */
[----:B0-----:R-:W-:-:S04]  /*fe20*/  @P2 LEA R3, R4, R3, 0x18 ;  /* 0x0000000304032211 */ /* 0x001fc800078ec0ff */
[----:B------:R0:W-:Y:S02]  /*fe30*/  @P2 SYNCS.ARRIVE.TRANS64.A1T0 RZ, [R3+URZ+0x58], RZ ;  /* 0x000058ff03ff29a7 */ /* 0x0001e4000810003f */
[----:B0-----:R-:W-:-:S04]  /*fe40*/  SEL R3, RZ, 0x1, !P0 ;  /* 0x00000001ff037807 */ /* 0x001fc80004000000 */
[----:B------:R-:W-:Y:S02]  /*fe50*/  LOP3.LUT R0, R2, R0, R3, 0x96, !PT ;  /* 0x0000000002007212 */ /* 0x000fe400078e9603 */
[----:B------:R-:W-:Y:S02]  /*fe60*/  PRMT R2, RZ, 0x7610, R2 ;  /* 0x00007610ff027816 */ /* 0x000fe40000000002 */
[----:B---3--:R-:W-:-:S04]  /*fe70*/  IADD3 R12, P2, R12, UR24, RZ ;  /* 0x000000180c0c7c10 */ /* 0x008fc8000ff5e0ff */
[----:B--2---:R-:W-:Y:S01]  /*fe80*/  IADD3.X R15, R15, UR21, RZ, P2, !PT ;  /* 0x000000150f0f7c10 */ /* 0x004fe200097fe4ff */
[----:B------:R0:W-:Y:S01]  /*fe90*/  STL [R1+0x7c], R12 ;  /* 0x00007c0c01007387 */ /* 0x0001e20000100800 */
[----:B------:R-:W-:-:S03]  /*fea0*/  ISETP.GE.U32.AND P2, PT, R12, UR8, PT ;  /* 0x000000080c007c0c */ /* 0x000fc6000bf46070 */
[----:B------:R0:W-:Y:S01]  /*feb0*/  STL [R1+0x78], R15 ;  /* 0x0000780f01007387 */ /* 0x0001e20000100800 */
[----:B------:R-:W-:-:S13]  /*fec0*/  ISETP.GE.U32.AND.EX P0, PT, R15, UR9, PT, P2 ;  /* 0x000000090f007c0c */ /* 0x000fda000bf06120 */
[----:B0-----:R-:W-:Y:S05]  /*fed0*/  @P0 BRA `(.L_x_309) ;  /* 0x0000000400500947 */ /* 0x001fea0003800000 */
[----:B------:R-:W-:Y:S01]  /*fee0*/  ULDC.64 UR8, c[0x0][0x628] ;  /* 0x00018a0000087ab9 */ /* 0x000fe20000000a00 */
[----:B------:R-:W0:Y:S01]  /*fef0*/  S2R R11, SR_CTAID.X ;  /* 0x00000000000b7919 */ /* 0x000e220000002500 */
[----:B------:R-:W-:Y:S01]  /*ff00*/  ISETP.NE.U32.AND P0, PT, RZ, UR8, PT ;  /* 0x00000008ff007c0c */ /* 0x000fe2000bf05070 */
[----:B------:R-:W-:Y:S01]  /*ff10*/  ULDC UR11, c[0x0][0x630] ;  /* 0x00018c00000b7ab9 */ /* 0x000fe20000000800 */
[----:B------:R-:W-:Y:S01]  /*ff20*/  IMAD.MOV.U32 R2, RZ, RZ, R12 ;  /* 0x000000ffff027224 */ /* 0x000fe200078e000c */
[----:B------:R-:W1:Y:S01]  /*ff30*/  S2R R10, SR_CTAID.Y ;  /* 0x00000000000a7919 */ /* 0x000e620000002600 */
[----:B------:R-:W-:Y:S01]  /*ff40*/  ISETP.NE.AND.EX P0, PT, RZ, UR9, PT, P0 ;  /* 0x00000009ff007c0c */ /* 0x000fe2000bf05300 */
[----:B------:R-:W-:-:S12]  /*ff50*/  IMAD.MOV.U32 R3, RZ, RZ, R15 ;  /* 0x000000ffff037224 */ /* 0x000fd800078e000f */
[----:B------:R-:W-:Y:S05]  /*ff60*/  @!P0 BRA `(.L_x_310) ;  /* 0x0000000000288947 */ /* 0x000fea0003800000 */
[----:B------:R-:W-:Y:S02]  /*ff70*/  ULDC UR10, c[0x0][0x634] ;  /* 0x00018d00000a7ab9 */ /* 0x000fe40000000800 */
[----:B------:R-:W-:-:S05]  /*ff80*/  IADD3 R7, P0, R12, UR10, RZ ;  /* 0x0000000a0c077c10 */ /* 0x000fca000ff1e0ff */
[----:B------:R-:W-:-:S04]  /*ff90*/  IMAD.X R13, RZ, RZ, R15, P0 ;  /* 0x000000ffff0d7224 */ /* 0x000fc800000e060f */
[----:B------:R-:W-:-:S04]  /*ffa0*/  IMAD.WIDE.U32 R4, R13, UR8, RZ ;  /* 0x000000080d047c25 */ /* 0x000fc8000f8e00ff */
[----:B------:R-:W-:-:S04]  /*ffb0*/  IMAD.WIDE.U32 R4, P0, R7, UR9, R4 ;  /* 0x0000000907047c25 */ /* 0x000fc8000f800004 */
[----:B------:R-:W-:-:S04]  /*ffc0*/  IMAD.WIDE.U32 R6, R7, UR8, RZ ;  /* 0x0000000807067c25 */ /* 0x000fc8000f8e00ff */
[----:B------:R-:W-:Y:S01]  /*ffd0*/  IMAD.X R3, RZ, RZ, RZ, P0 ;  /* 0x000000ffff037224 */ /* 0x000fe200000e06ff */
[----:B------:R-:W-:Y:S01]  /*ffe0*/  IADD3 RZ, P0, R7, R4, RZ ;  /* 0x0000000407ff7210 */ /* 0x000fe20007f1e0ff */
[----:B------:R-:W-:-:S04]  /*fff0*/  IMAD.MOV.U32 R2, RZ, RZ, R5 ;  /* 0x000000ffff027224 */ /* 0x000fc800078e0005 */
[----:B------:R-:W-:-:S08]  /*10000*/  IMAD.WIDE.U32.X R2, R13, UR9, R2, P0 ;  /* 0x000000090d027c25 */ /* 0x000fd000080e0402 */
.L_x_310:
[--C-:B------:R-:W-:Y:S01]  /*10010*/  SHF.R.U64 R6, R2, UR11, R3.reuse ;  /* 0x0000000b02067c19 */ /* 0x100fe20008001203 */
[----:B------:R-:W-:Y:S01]  /*10020*/  ULDC.64 UR8, c[0x0][0x620] ;  /* 0x0001880000087ab9 */ /* 0x000fe20000000a00 */
[----:B------:R-:W-:Y:S01]  /*10030*/  SHF.R.U32.HI R2, RZ, UR11, R3 ;  /* 0x0000000bff027c19 */ /* 0x000fe20008011603 */
[----:B------:R-:W-:Y:S01]  /*10040*/  IMAD.MOV.U32 R3, RZ, RZ, R15 ;  /* 0x000000ffff037224 */ /* 0x000fe200078e000f */
[----:B------:R-:W-:Y:S01]  /*10050*/  IADD3 R5, P0, RZ, -R6, RZ ;  /* 0x80000006ff057210 */ /* 0x000fe20007f1e0ff */
[----:B------:R-:W2:Y:S01]  /*10060*/  LDC R16, c[0x0][0x144] ;  /* 0x00005100ff107b82 */ /* 0x000ea20000000800 */
[----:B0-----:R-:W-:Y:S01]  /*10070*/  I2FP.F32.U32 R7, R11 ;  /* 0x0000000b00077245 */ /* 0x001fe20000201000 */
[----:B------:R-:W-:Y:S01]  /*10080*/  ULDC.64 UR14, c[0x0][0x640] ;  /* 0x00019000000e7ab9 */ /* 0x000fe20000000a00 */
[----:B------:R-:W-:Y:S01]  /*10090*/  ULDC UR10, c[0x0][0x608] ;  /* 0x00018200000a7ab9 */ /* 0x000fe20000000800 */
[----:B------:R-:W-:Y:S01]  /*100a0*/  IMAD.X R2, RZ, RZ, ~R2, P0 ;  /* 0x000000ffff027224 */ /* 0x000fe200000e0e02 */
[----:B------:R-:W-:-:S03]  /*100b0*/  ISETP.NE.U32.AND P0, PT, RZ, UR14, PT ;  /* 0x0000000eff007c0c */ /* 0x000fc6000bf05070 */
[----:B------:R-:W-:Y:S01]  /*100c0*/  IMAD R4, R2, UR8, RZ ;  /* 0x0000000802047c24 */ /* 0x000fe2000f8e02ff */
[----:B------:R-:W0:Y:S01]  /*100d0*/  LDC R13, c[0x0][0x148] ;  /* 0x00005200ff0d7b82 */ /* 0x000e220000000800 */
[----:B------:R-:W-:Y:S01]  /*100e0*/  IMAD.MOV.U32 R2, RZ, RZ, R12 ;  /* 0x000000ffff027224 */ /* 0x000fe200078e000c */
[----:B------:R-:W-:-:S03]  /*100f0*/  ISETP.NE.AND.EX P0, PT, RZ, UR15, PT, P0 ;  /* 0x0000000fff007c0c */ /* 0x000fc6000bf05300 */
[----:B------:R-:W-:Y:S01]  /*10100*/  IMAD.WIDE.U32 R2, R5, UR8, R2 ;  /* 0x0000000805027c25 */ /* 0x000fe2000f8e0002 */
[----:B------:R-:W-:-:S03]  /*10110*/  ULDC UR8, c[0x0][0x150] ;  /* 0x0000540000087ab9 */ /* 0x000fc60000000800 */
[----:B------:R-:W-:Y:S02]  /*10120*/  IMAD R5, R5, UR9, R4 ;  /* 0x0000000905057c24 */ /* 0x000fe4000f8e0204 */
[----:B------:R-:W-:Y:S01]  /*10130*/  FMUL R4, R7, UR8 ;  /* 0x0000000807047c20 */ /* 0x000fe20008400000 */
[----:B------:R-:W-:Y:S01]  /*10140*/  ULDC UR8, c[0x0][0x618] ;  /* 0x0001860000087ab9 */ /* 0x000fe20000000800 */
[----:B------:R-:W-:Y:S01]  /*10150*/  ULDC UR9, c[0x0][0x154] ;  /* 0x0000550000097ab9 */ /* 0x000fe20000000800 */
[----:B------:R-:W-:-:S03]  /*10160*/  IMAD.IADD R3, R3, 0x1, R5 ;  /* 0x0000000103037824 */ /* 0x000fc600078e0205 */
[----:B------:R-:W3:Y:S02]  /*10170*/  F2I.U32.TRUNC.NTZ R4, R4 ;  /* 0x0000000400047305 */ /* 0x000ee4000020f000 */
[----:B------:R-:W-:Y:S02]  /*10180*/  SHF.R.U64 R7, R2, UR8, R3 ;  /* 0x0000000802077c19 */ /* 0x000fe40008001203 */
[----:B-1----:R-:W-:-:S05]  /*10190*/  I2FP.F32.U32 R2, R10 ;  /* 0x0000000a00027245 */ /* 0x002fca0000201000 */
[----:B------:R-:W-:Y:S01]  /*101a0*/  FMUL R5, R2, UR9 ;  /* 0x0000000902057c20 */ /* 0x000fe20008400000 */
[----:B------:R-:W-:Y:S01]  /*101b0*/  SHF.R.U32.HI R2, RZ, UR8, R3 ;  /* 0x00000008ff027c19 */ /* 0x000fe20008011603 */
[----:B------:R-:W-:Y:S02]  /*101c0*/  ULDC UR8, c[0x0][0x658] ;  /* 0x0001960000087ab9 */ /* 0x000fe40000000800 */
[----:B------:R1:W4:Y:S01]  /*101d0*/  F2I.U32.TRUNC.NTZ R15, R5 ;  /* 0x00000005000f7305 */ /* 0x000322000020f000 */
[--C-:B------:R-:W-:Y:S02]  /*101e0*/  SHF.R.U64 R14, R7, UR10, R2.reuse ;  /* 0x0000000a070e7c19 */ /* 0x100fe40008001202 */
[----:B------:R-:W-:Y:S01]  /*101f0*/  SHF.R.U32.HI R3, RZ, UR10, R2 ;  /* 0x0000000aff037c19 */ /* 0x000fe20008011602 */
[----:B---3--:R-:W-:-:S03]  /*10200*/  IMAD.MOV R2, RZ, RZ, -R4 ;  /* 0x000000ffff027224 */ /* 0x008fc600078e0a04 */
[----:B------:R-:W-:Y:S01]  /*10210*/  SHF.R.U64 R12, R14, UR8, R3 ;  /* 0x000000080e0c7c19 */ /* 0x000fe20008001203 */
[----:B--2---:R-:W-:Y:S01]  /*10220*/  IMAD R17, R16, R2, R11 ;  /* 0x0000000210117224 */ /* 0x004fe200078e020b */
[----:B------:R-:W-:-:S03]  /*10230*/  SHF.R.U32.HI R4, RZ, UR8, R3 ;  /* 0x00000008ff047c19 */ /* 0x000fc60008011603 */
[----:B------:R-:W-:Y:S02]  /*10240*/  IMAD.MOV.U32 R2, RZ, RZ, R12 ;  /* 0x000000ffff027224 */ /* 0x000fe400078e000c */
[----:B------:R-:W-:Y:S01]  /*10250*/  IMAD.MOV.U32 R3, RZ, RZ, R4 ;  /* 0x000000ffff037224 */ /* 0x000fe200078e0004 */
[----:B-1--4-:R-:W-:Y:S06]  /*10260*/  @!P0 BRA `(.L_x_311) ;  /* 0x0000000000288947 */ /* 0x012fec0003800000 */
[----:B------:R-:W-:Y:S02]  /*10270*/  ULDC UR8, c[0x0][0x64c] ;  /* 0x0001930000087ab9 */ /* 0x000fe40000000800 */
[----:B------:R-:W-:-:S05]  /*10280*/  IADD3 R3, P0, R12, UR8, RZ ;  /* 0x000000080c037c10 */ /* 0x000fca000ff1e0ff */
[----:B------:R-:W-:-:S04]  /*10290*/  IMAD.X R11, RZ, RZ, R4, P0 ;  /* 0x000000ffff0b7224 */ /* 0x000fc800000e0604 */
[----:B------:R-:W-:-:S04]  /*102a0*/  IMAD.WIDE.U32 R4, R11, UR14, RZ ;  /* 0x0000000e0b047c25 */ /* 0x000fc8000f8e00ff */
[----:B------:R-:W-:-:S04]  /*102b0*/  IMAD.WIDE.U32 R4, P0, R3, UR15, R4 ;  /* 0x0000000f03047c25 */ /* 0x000fc8000f800004 */
[----:B------:R-:W-:-:S04]  /*102c0*/  IMAD.WIDE.U32 R2, R3, UR14, RZ ;  /* 0x0000000e03027c25 */ /* 0x000fc8000f8e00ff */
[----:B------:R-:W-:Y:S01]  /*102d0*/  IMAD.MOV.U32 R2, RZ, RZ, R5 ;  /* 0x000000ffff027224 */ /* 0x000fe200078e0005 */
[----:B------:R-:W-:Y:S01]  /*102e0*/  IADD3 RZ, P1, R3, R4, RZ ;  /* 0x0000000403ff7210 */ /* 0x000fe20007f3e0ff */
[----:B------:R-:W-:-:S04]  /*102f0*/  IMAD.X R3, RZ, RZ, RZ, P0 ;  /* 0x000000ffff037224 */ /* 0x000fc800000e06ff */
[----:B------:R-:W-:-:S08]  /*10300*/  IMAD.WIDE.U32.X R2, R11, UR15, R2, P1 ;  /* 0x0000000f0b027c25 */ /* 0x000fd000088e0402 */
.L_x_311:
[----:B------:R-:W-:Y:S01]  /*10310*/  ULDC UR8, c[0x0][0x648] ;  /* 0x0001920000087ab9 */ /* 0x000fe20000000800 */
[----:B------:R-:W-:Y:S01]  /*10320*/  IMAD.MOV R15, RZ, RZ, -R15 ;  /* 0x000000ffff0f7224 */ /* 0x000fe200078e0a0f */
[----:B------:R-:W-:Y:S01]  /*10330*/  SHF.R.U64 R3, R2, UR8, R3 ;  /* 0x0000000802037c19 */ /* 0x000fe20008001203 */
[----:B------:R-:W-:Y:S01]  /*10340*/  ULDC UR8, c[0x0][0x638] ;  /* 0x00018e0000087ab9 */ /* 0x000fe20000000800 */
[----:B------:R-:W-:Y:S01]  /*10350*/  LOP3.LUT R2, R14, UR18, RZ, 0xc0, !PT ;  /* 0x000000120e027c12 */ /* 0x000fe2000f8ec0ff */
[----:B0-----:R-:W-:Y:S01]  /*10360*/  @P4 IMAD R17, R13, R15, R10 ;  /* 0x0000000f0d114224 */ /* 0x001fe200078e020a */
[----:B------:R-:W-:Y:S01]  /*10370*/  LOP3.LUT R7, R7, UR4, RZ, 0xc0, !PT ;  /* 0x0000000407077c12 */ /* 0x000fe2000f8ec0ff */
[----:B------:R-:W-:Y:S01]  /*10380*/  IMAD.MOV R5, RZ, RZ, -R3 ;  /* 0x000000ffff057224 */ /* 0x000fe200078e0a03 */
[----:B------:R-:W-:Y:S01]  /*10390*/  ULDC UR9, c[0x0][0x610] ;  /* 0x0001840000097ab9 */ /* 0x000fe20000000800 */
[----:B------:R-:W-:Y:S02]  /*103a0*/  IMAD R2, R3, UR5, R2 ;  /* 0x0000000503027c24 */ /* 0x000fe4000f8e0202 */
[----:B------:R-:W-:Y:S01]  /*103b0*/  IMAD R12, R5, UR8, R12 ;  /* 0x00000008050c7c24 */ /* 0x000fe2000f8e020c */
[----:B------:R-:W-:Y:S01]  /*103c0*/  ULDC UR8, c[0x0][0x600] ;  /* 0x0001800000087ab9 */ /* 0x000fe20000000800 */
[----:B------:R-:W-:-:S02]  /*103d0*/  IMAD R5, R2, UR9, R17 ;  /* 0x0000000902057c24 */ /* 0x000fc4000f8e0211 */
[----:B------:R-:W-:Y:S02]  /*103e0*/  IMAD R12, R12, UR8, R7 ;  /* 0x000000080c0c7c24 */ /* 0x000fe4000f8e0207 */
[----:B------:R-:W-:-:S03]  /*103f0*/  IMAD.MOV.U32 R2, RZ, RZ, 0x1 ;  /* 0x00000001ff027424 */ /* 0x000fc600078e00ff */
[----:B------:R-:W-:Y:S02]  /*10400*/  SEL R7, R12, R5, !P4 ;  /* 0x000000050c077207 */ /* 0x000fe40006000000 */
[----:B------:R-:W-:-:S07]  /*10410*/  SEL R5, R5, R12, !P4 ;  /* 0x0000000c05057207 */ /* 0x000fce0006000000 */
.L_x_309:
[----:B------:R-:W-:Y:S05]  /*10420*/  BSYNC B1 ;  /* 0x0000000000017941 */ /* 0x000fea0003800000 */
.L_x_308:
[----:B------:R-:W-:-:S13]  /*10430*/  LOP3.LUT P0, RZ, R2, 0xff, RZ, 0xc0, !PT ;  /* 0x000000ff02ff7812 */ /* 0x000fda000780c0ff */
[----:B------:R-:W-:Y:S05]  /*10440*/  @P0 BRA `(.L_x_312) ;  /* 0xfffffff400140947 */ /* 0x000fea000383ffff */
[----:B------:R-:W-:Y:S05]  /*10450*/  BSYNC B0 ;  /* 0x0000000000007941 */ /* 0x000fea0003800000 */
.L_x_301:
[----:B------:R-:W-:-:S03]  /*10460*/  UMOV UR8, 0xffffffff ;  /* 0xffffffff00087882 */ /* 0x000fc60000000000 */
[----:B------:R-:W-:Y:S05]  /*10470*/  BRA.DIV UR8, `(.L_x_313) ;  /* 0x0000000608287947 */ /* 0x000fea000b800000 */
[----:B------:R-:W-:-:S13]  /*10480*/  ELECT P0, URZ, PT ;  /* 0x00000000003f782f */ /* 0x000fda0003800000 */
.L_x_327:
[----:B------:R-:W-:Y:S04]  /*10490*/  BSSY B0, `(.L_x_314) ;  /* 0x000002c000007945 */ /* 0x000fe80003800000 */
[----:B------:R-:W-:Y:S05]  /*104a0*/  @!P0 BRA `(.L_x_315) ;  /* 0x0000000000a88947 */ /* 0x000fea0003800000 */
[----:B------:R-:W-:-:S04]  /*104b0*/  ULOP3.LUT UR8, UR13, 0x2, URZ, 0xfc, !UPT ;  /* 0x000000020d087892 */ /* 0x000fc8000f8efc3f */
[----:B------:R-:W-:-:S06]  /*104c0*/  UISETP.NE.AND UP0, UPT, UR8, 0x3, UPT ;  /* 0x000000030800788c */ /* 0x000fcc000bf05270 */
[----:B------:R-:W-:-:S13]  /*104d0*/  PLOP3.LUT P0, PT, PT, PT, UP0, 0x80, 0x0 ;  /* 0x000000000000781c */ /* 0x000fda0003f0f008 */
[----:B------:R-:W-:Y:S05]  /*104e0*/  @!P0 BRA `(.L_x_316) ;  /* 0x0000000000048947 */ /* 0x000fea0003800000 */
[----:B------:R-:W-:Y:S01]  /*104f0*/  BPT.TRAP 0x1 ;  /* 0x000000040000795c */ /* 0x000fe20000300000 */
.L_x_316:
[----:B------:R-:W0:Y:S01]  /*10500*/  S2R R3, SR_CgaCtaId ;  /* 0x0000000000037919 */ /* 0x000e220000008800 */
[----:B------:R-:W-:-:S04]  /*10510*/  MOV R2, 0x400 ;  /* 0x0000040000027802 */ /* 0x000fc80000000f00 */
[----:B0-----:R-:W-:Y:S02]  /*10520*/  LEA R3, R3, R2, 0x18 ;  /* 0x0000000203037211 */ /* 0x001fe400078ec0ff */
[----:B------:R-:W-:-:S03]  /*10530*/  SHF.L.U32 R2, R0, 0x1f, RZ ;  /* 0x0000001f00027819 */ /* 0x000fc600000006ff */
[----:B------:R-:W-:-:S04]  /*10540*/  VIADD R3, R3, 0x20 ;  /* 0x0000002003037836 */ /* 0x000fc80000000000 */
[C---:B------:R-:W-:Y:S02]  /*10550*/  IMAD R7, R8.reuse, 0x8, R3 ;  /* 0x0000000808077824 */ /* 0x040fe400078e0203 */
[----:B------:R-:W-:Y:S02]  /*10560*/  VIADD R8, R8, 0x1 ;  /* 0x0000000108087836 */ /* 0x000fe40000000000 */
[----:B------:R-:W0:Y:S03]  /*10570*/  SYNCS.PHASECHK.TRANS64.TRYWAIT P0, [R7+URZ], R2 ;  /* 0x00000002070075a7 */ /* 0x000e26000800017f */
[----:B------:R-:W-:-:S04]  /*10580*/  ISETP.NE.AND P1, PT, R8, 0x4, PT ;  /* 0x000000040800780c */ /* 0x000fc80003f25270 */
[----:B------:R-:W-:Y:S02]  /*10590*/  SEL R5, RZ, 0x1, P1 ;  /* 0x00000001ff057807 */ /* 0x000fe40000800000 */
[----:B------:R-:W-:Y:S02]  /*105a0*/  SEL R8, R8, RZ, P1 ;  /* 0x000000ff08087207 */ /* 0x000fe40000800000 */
[----:B------:R-:W-:-:S03]  /*105b0*/  LOP3.LUT R5, R0, R5, RZ, 0x3c, !PT ;  /* 0x0000000500057212 */ /* 0x000fc600078e3cff */
[----:B------:R-:W-:Y:S01]  /*105c0*/  IMAD R9, R8, 0x8, R3 ;  /* 0x0000000808097824 */ /* 0x000fe200078e0203 */
[----:B------:R-:W-:Y:S01]  /*105d0*/  SHF.L.U32 R4, R5, 0x1f, RZ ;  /* 0x0000001f05047819 */ /* 0x000fe200000006ff */
[----:B0-----:R-:W-:Y:S06]  /*105e0*/  @!P0 BRA `(.L_x_317) ;  /* 0x0000000000ec8947 */ /* 0x001fec0003800000 */
.L_x_328:
[----:B------:R-:W1:Y:S01]  /*105f0*/  SYNCS.PHASECHK.TRANS64.TRYWAIT P0, [R9+URZ], R4 ;  /* 0x00000004090075a7 */ /* 0x000e62000800017f */
[----:B------:R-:W-:-:S05]  /*10600*/  VIADD R0, R8, 0x1 ;  /* 0x0000000108007836 */ /* 0x000fca0000000000 */
[----:B------:R-:W-:-:S04]  /*10610*/  ISETP.NE.AND P1, PT, R0, 0x4, PT ;  /* 0x000000040000780c */ /* 0x000fc80003f25270 */
[----:B0-----:R-:W-:Y:S02]  /*10620*/  SEL R2, RZ, 0x1, P1 ;  /* 0x00000001ff027807 */ /* 0x001fe40000800000 */
[----:B------:R-:W-:Y:S02]  /*10630*/  SEL R0, R0, RZ, P1 ;  /* 0x000000ff00007207 */ /* 0x000fe40000800000 */
[----:B------:R-:W-:-:S03]  /*10640*/  LOP3.LUT R7, R5, R2, RZ, 0x3c, !PT ;  /* 0x0000000205077212 */ /* 0x000fc600078e3cff */
[----:B------:R-:W-:Y:S01]  /*10650*/  IMAD R6, R0, 0x8, R3 ;  /* 0x0000000800067824 */ /* 0x000fe200078e0203 */
[----:B------:R-:W-:Y:S01]  /*10660*/  SHF.L.U32 R5, R7, 0x1f, RZ ;  /* 0x0000001f07057819 */ /* 0x000fe200000006ff */
[----:B-1----:R-:W-:Y:S06]  /*10670*/  @!P0 BRA `(.L_x_318) ;  /* 0x0000000000dc8947 */ /* 0x002fec0003800000 */
.L_x_329:
[----:B------:R-:W1:Y:S01]  /*10680*/  SYNCS.PHASECHK.TRANS64.TRYWAIT P0, [R6+URZ], R5 ;  /* 0x00000005060075a7 */ /* 0x000e62000800017f */
[----:B------:R-:W-:-:S05]  /*10690*/  VIADD R0, R0, 0x1 ;  /* 0x0000000100007836 */ /* 0x000fca0000000000 */
[----:B------:R-:W-:-:S04]  /*106a0*/  ISETP.NE.AND P1, PT, R0, 0x4, PT ;  /* 0x000000040000780c */ /* 0x000fc80003f25270 */
[----:B------:R-:W-:Y:S02]  /*106b0*/  SEL R2, RZ, 0x1, P1 ;  /* 0x00000001ff027807 */ /* 0x000fe40000800000 */
[----:B------:R-:W-:Y:S02]  /*106c0*/  SEL R0, R0, RZ, P1 ;  /* 0x000000ff00007207 */ /* 0x000fe40000800000 */
[----:B------:R-:W-:Y:S01]  /*106d0*/  LOP3.LUT R2, R7, R2, RZ, 0x3c, !PT ;  /* 0x0000000207027212 */ /* 0x000fe200078e3cff */
[----:B-1----:R-:W-:Y:S06]  /*106e0*/  @!P0 BRA `(.L_x_319) ;  /* 0x0000000000d48947 */ /* 0x002fec0003800000 */
.L_x_330:
[----:B------:R-:W-:Y:S01]  /*106f0*/  IMAD R3, R0, 0x8, R3 ;  /* 0x0000000800037824 */ /* 0x000fe200078e0203 */
[----:B------:R-:W-:-:S07]  /*10700*/  SHF.L.U32 R0, R2, 0x1f, RZ ;  /* 0x0000001f02007819 */ /* 0x000fce00000006ff */
.L_x_320:
[----:B--2---:R2:W3:Y:S02]  /*10710*/  SYNCS.PHASECHK.TRANS64.TRYWAIT P0, [R3+URZ], R0 ;  /* 0x00000000030075a7 */ /* 0x0044e4000800017f */
[----:B---3--:R-:W-:Y:S05]  /*10720*/  @!P0 NANOSLEEP.SYNCS 0x989680 ;  /* 0x009896800000895d */ /* 0x008fea0003900000 */
[----:B------:R-:W3:Y:S02]  /*10730*/  @!P0 SYNCS.PHASECHK.TRANS64 P0, [R3+URZ], R0 ;  /* 0x00000000030085a7 */ /* 0x000ee4000800007f */
[----:B---3--:R-:W-:Y:S05]  /*10740*/  @!P0 BRA `(.L_x_320) ;  /* 0xfffffffc00f08947 */ /* 0x008fea000383ffff */
.L_x_315:
[----:B------:R-:W-:Y:S05]  /*10750*/  BSYNC B0 ;  /* 0x0000000000007941 */ /* 0x000fea0003800000 */
.L_x_314:
[----:B------:R-:W-:Y:S05]  /*10760*/  EXIT ;  /* 0x000000000000794d */ /* 0x000fea0003800000 */
.L_x_21:
[----:B-1----:R-:W-:-:S04]  /*10770*/  IMAD.U32 R3, RZ, RZ, UR6 ;  /* 0x00000006ff037e24 */ /* 0x002fc8000f8e00ff */
[----:B------:R1:W2:Y:S03]  /*10780*/  SYNCS.PHASECHK.TRANS64.TRYWAIT P0, [R3+URZ], R0 ;  /* 0x00000000030075a7 */ /* 0x0002a6000800017f */
[----:B--2---:R-:W-:Y:S05]  /*10790*/  @!P0 NANOSLEEP.SYNCS 0x989680 ;  /* 0x009896800000895d */ /* 0x004fea0003900000 */
[----:B------:R-:W2:Y:S02]  /*107a0*/  @!P0 SYNCS.PHASECHK.TRANS64 P0, [R3+URZ], R0 ;  /* 0x00000000030085a7 */ /* 0x000ea4000800007f */
[----:B--2---:R-:W-:Y:S05]  /*107b0*/  @!P0 BRA `(.L_x_21) ;  /* 0xfffffffc00ec8947 */ /* 0x004fea000383ffff */
[----:B------:R-:W-:Y:S05]  /*107c0*/  BRA `(.L_x_20) ;  /* 0xffffff1400947947 */ /* 0x000fea000383ffff */
.L_x_27:
[----:B-----5:R2:W-:Y:S02]  /*107d0*/  STL [R1+0x88], R0 ;  /* 0x0000880001007387 */ /* 0x0205e40000100800 */
[----:B--2---:R-:W-:-:S04]  /*107e0*/  IMAD.U32 R0, RZ, RZ, UR16 ;  /* 0x00000010ff007e24 */ /* 0x004fc8000f8e00ff */
[----:B------:R2:W3:Y:S03]  /*107f0*/  SYNCS.PHASECHK.TRANS64.TRYWAIT P0, [R0+URZ], R229 ;  /* 0x000000e5000075a7 */ /* 0x0004e6000800017f */
[----:B---3--:R-:W-:Y:S05]  /*10800*/  @!P0 NANOSLEEP.SYNCS 0x989680 ;  /* 0x009896800000895d */ /* 0x008fea0003900000 */
[----:B------:R2:W3:Y:S02]  /*10810*/  @!P0 SYNCS.PHASECHK.TRANS64 P0, [R0+URZ], R229 ;  /* 0x000000e5000085a7 */ /* 0x0004e4000800007f */
[----:B--2---:R2:W5:Y:S02]  /*10820*/  LDL.LU R0, [R1+0x88] ;  /* 0x0000880001007983 */ /* 0x0045640000300800 */
[----:B--23--:R-:W-:Y:S05]  /*10830*/  @!P0 BRA `(.L_x_27) ;  /* 0xfffffffc00e48947 */ /* 0x00cfea000383ffff */
[----:B------:R-:W-:Y:S05]  /*10840*/  BRA `(.L_x_26) ;  /* 0xffffff2800607947 */ /* 0x000fea000383ffff */
.L_x_302:
[----:B------:R-:W-:Y:S01]  /*10850*/  BSSY B1, `(.L_x_321) ;  /* 0x0000006000017945 */ /* 0x000fe20003800000 */
[----:B------:R-:W-:-:S07]  /*10860*/  IMAD.MOV.U32 R2, RZ, RZ, -0x1 ;  /* 0xffffffffff027424 */ /* 0x000fce00078e00ff */
[----:B------:R-:W-:Y:S05]  /*10870*/  WARPSYNC.COLLECTIVE R2, `(.L_x_322) ;  /* 0x00000000020c7348 */ /* 0x000fea0003c00000 */
[----:B------:R-:W-:Y:S02]  /*10880*/  ELECT P0, UR62, PT ;  /* 0x00000000003e782f */ /* 0x000fe40003800000 */
[----:B------:R-:W-:Y:S01]  /*10890*/  MOV R2, UR62 ;  /* 0x0000003e00027c02 */ /* 0x000fe20008000f00 */
[----:B------:R-:W-:Y:S10]  /*108a0*/  ENDCOLLECTIVE ;  /* 0x000000000000791b */ /* 0x000ff40003800000 */
.L_x_322:
[----:B------:R-:W-:Y:S05]  /*108b0*/  BSYNC B1 ;  /* 0x0000000000017941 */ /* 0x000fea0003800000 */
.L_x_321:
[----:B------:R-:W-:Y:S05]  /*108c0*/  BRA `(.L_x_323) ;  /* 0xfffffff000007947 */ /* 0x000fea000383ffff */
.L_x_305:
[----:B0-----:R0:W2:Y:S02]  /*108d0*/  SYNCS.PHASECHK.TRANS64.TRYWAIT P0, [R11+URZ+0x20], R4 ;  /* 0x000020040b0075a7 */ /* 0x0010a4000800017f */
[----:B--2---:R-:W-:Y:S05]  /*108e0*/  @!P0 NANOSLEEP.SYNCS 0x989680 ;  /* 0x009896800000895d */ /* 0x004fea0003900000 */
[----:B------:R-:W2:Y:S02]  /*108f0*/  @!P0 SYNCS.PHASECHK.TRANS64 P0, [R11+URZ+0x20], R4 ;  /* 0x000020040b0085a7 */ /* 0x000ea4000800007f */
[----:B--2---:R-:W-:Y:S05]  /*10900*/  @!P0 BRA `(.L_x_305) ;  /* 0xfffffffc00f08947 */ /* 0x004fea000383ffff */
[----:B------:R-:W-:Y:S05]  /*10910*/  BRA `(.L_x_324) ;  /* 0xfffffff000407947 */ /* 0x000fea000383ffff */
.L_x_313:
[----:B------:R-:W-:Y:S01]  /*10920*/  BSSY B0, `(.L_x_325) ;  /* 0x0000006000007945 */ /* 0x000fe20003800000 */
[----:B------:R-:W-:-:S07]  /*10930*/  IMAD.MOV.U32 R2, RZ, RZ, -0x1 ;  /* 0xffffffffff027424 */ /* 0x000fce00078e00ff */
[----:B------:R-:W-:Y:S05]  /*10940*/  WARPSYNC.COLLECTIVE R2, `(.L_x_326) ;  /* 0x00000000020c7348 */ /* 0x000fea0003c00000 */
[----:B------:R-:W-:Y:S02]  /*10950*/  ELECT P0, UR62, PT ;  /* 0x00000000003e782f */ /* 0x000fe40003800000 */
[----:B------:R-:W-:Y:S01]  /*10960*/  MOV R2, UR62 ;  /* 0x0000003e00027c02 */ /* 0x000fe20008000f00 */
[----:B------:R-:W-:Y:S10]  /*10970*/  ENDCOLLECTIVE ;  /* 0x000000000000791b */ /* 0x000ff40003800000 */
.L_x_326:
[----:B------:R-:W-:Y:S05]  /*10980*/  BSYNC B0 ;  /* 0x0000000000007941 */ /* 0x000fea0003800000 */
.L_x_325:
[----:B------:R-:W-:Y:S05]  /*10990*/  BRA `(.L_x_327) ;  /* 0xfffffff800bc7947 */ /* 0x000fea000383ffff */
.L_x_317:
[----:B0-----:R0:W1:Y:S02]  /*109a0*/  SYNCS.PHASECHK.TRANS64.TRYWAIT P0, [R7+URZ], R2 ;  /* 0x00000002070075a7 */ /* 0x001064000800017f */
[----:B-1----:R-:W-:Y:S05]  /*109b0*/  @!P0 NANOSLEEP.SYNCS 0x989680 ;  /* 0x009896800000895d */ /* 0x002fea0003900000 */
[----:B------:R-:W1:Y:S02]  /*109c0*/  @!P0 SYNCS.PHASECHK.TRANS64 P0, [R7+URZ], R2 ;  /* 0x00000002070085a7 */ /* 0x000e64000800007f */
[----:B-1----:R-:W-:Y:S05]  /*109d0*/  @!P0 BRA `(.L_x_317) ;  /* 0xfffffffc00f08947 */ /* 0x002fea000383ffff */
[----:B------:R-:W-:Y:S05]  /*109e0*/  BRA `(.L_x_328) ;  /* 0xfffffffc00007947 */ /* 0x000fea000383ffff */
.L_x_318:
[----:B0-----:R0:W1:Y:S02]  /*109f0*/  SYNCS.PHASECHK.TRANS64.TRYWAIT P0, [R9+URZ], R4 ;  /* 0x00000004090075a7 */ /* 0x001064000800017f */
[----:B-1----:R-:W-:Y:S05]  /*10a00*/  @!P0 NANOSLEEP.SYNCS 0x989680 ;  /* 0x009896800000895d */ /* 0x002fea0003900000 */
[----:B------:R-:W1:Y:S02]  /*10a10*/  @!P0 SYNCS.PHASECHK.TRANS64 P0, [R9+URZ], R4 ;  /* 0x00000004090085a7 */ /* 0x000e64000800007f */
[----:B-1----:R-:W-:Y:S05]  /*10a20*/  @!P0 BRA `(.L_x_318) ;  /* 0xfffffffc00f08947 */ /* 0x002fea000383ffff */
[----:B------:R-:W-:Y:S05]  /*10a30*/  BRA `(.L_x_329) ;  /* 0xfffffffc00107947 */ /* 0x000fea000383ffff */
.L_x_319:
[----:B-1----:R1:W2:Y:S02]  /*10a40*/  SYNCS.PHASECHK.TRANS64.TRYWAIT P0, [R6+URZ], R5 ;  /* 0x00000005060075a7 */ /* 0x0022a4000800017f */
[----:B--2---:R-:W-:Y:S05]  /*10a50*/  @!P0 NANOSLEEP.SYNCS 0x989680 ;  /* 0x009896800000895d */ /* 0x004fea0003900000 */
[----:B------:R-:W2:Y:S02]  /*10a60*/  @!P0 SYNCS.PHASECHK.TRANS64 P0, [R6+URZ], R5 ;  /* 0x00000005060085a7 */ /* 0x000ea4000800007f */
[----:B--2---:R-:W-:Y:S05]  /*10a70*/  @!P0 BRA `(.L_x_319) ;  /* 0xfffffffc00f08947 */ /* 0x004fea000383ffff */
[----:B------:R-:W-:Y:S05]  /*10a80*/  BRA `(.L_x_330) ;  /* 0xfffffffc00187947 */ /* 0x000fea000383ffff */
.L_x_331:
[----:B------:R-:W-:-:S00]  /*10a90*/  BRA `(.L_x_331) ;  /* 0xfffffffc00fc7947 */ /* 0x000fc0000383ffff */
[----:B------:R-:W-:-:S00]  /*10aa0*/  NOP ;  /* 0x0000000000007918 */ /* 0x000fc00000000000 */
        /* <DEDUP_REMOVED lines=13> */
.L_x_332:


//--------------------- .nv.shared._ZN7cutlass13device_kernelINS_4gemm6kernel13GemmUniversalIN4cute5tupleIJiiiiEEENS1_10collective13CollectiveMmaINS1_37MainloopSm90TmaGmmaWarpSpecializedFP8ILi4ENS5_IJNS4_1CILi2EEENSA_ILi4EEENSA_ILi1EEEEEENS1_35KernelTmaWarpSpecializedCooperativeEEENS5_IJNSA_ILi256EEENSA_ILi128EEESI_EEENS_12float_e4m3_tENS5_IJlSD_lEEESK_SL_NS4_8TiledMMAINS4_8MMA_AtomIJNS4_4SM904GMMA31MMA_64x128x32_F32E4M3E4M3_SS_TNILNSP_7ScaleInE1ELSR_1EEEEEENS4_6LayoutINS5_IJSB_SD_SD_EEENS5_IJSD_NSA_ILi0EEESW_EEEEENS5_IJNS4_10UnderscoreESZ_SZ_EEEEENS4_23SM90_TMA_LOAD_MULTICASTENS4_14ComposedLayoutINS4_7SwizzleILi3ELi4ELi3EEENS4_18smem_ptr_flag_bitsILi8EEENSU_INS5_IJNSA_ILi8EEESI_EEENS5_IJSI_SD_EEEEEEEvNS4_8identityES12_S1C_vS1D_EENS_8epilogue10collective6detail29Sm90TmaWarpSpecializedAdapterINS1G_15DefaultEpilogueISK_SL_SL_NS1F_6thread17LinearCombinationISK_Li1EffLNS1K_9ScaleType4KindE0ELNS_15FloatRoundStyleE2ESK_EENS1_15EpilogueDefaultEEEEEvvEEEEvNT_6ParamsE --------------------------
	.section	.nv.shared._ZN7cutlass13device_kernelINS_4gemm6kernel13GemmUniversalIN4cute5tupleIJiiiiEEENS1_10collective13CollectiveMmaINS1_37MainloopSm90TmaGmmaWarpSpecializedFP8ILi4ENS5_IJNS4_1CILi2EEENSA_ILi4EEENSA_ILi1EEEEEENS1_35KernelTmaWarpSpecializedCooperativeEEENS5_IJNSA_ILi256EEENSA_ILi128EEESI_EEENS_12float_e4m3_tENS5_IJlSD_lEEESK_SL_NS4_8TiledMMAINS4_8MMA_AtomIJNS4_4SM904GMMA31MMA_64x128x32_F32E4M3E4M3_SS_TNILNSP_7ScaleInE1ELSR_1EEEEEENS4_6LayoutINS5_IJSB_SD_SD_EEENS5_IJSD_NSA_ILi0EEESW_EEEEENS5_IJNS4_10UnderscoreESZ_SZ_EEEEENS4_23SM90_TMA_LOAD_MULTICASTENS4_14ComposedLayoutINS4_7SwizzleILi3ELi4ELi3EEENS4_18smem_ptr_flag_bitsILi8EEENSU_INS5_IJNSA_ILi8EEESI_EEENS5_IJSI_SD_EEEEEEEvNS4_8identityES12_S1C_vS1D_EENS_8epilogue10collective6detail29Sm90TmaWarpSpecializedAdapterINS1G_15DefaultEpilogueISK_SL_SL_NS1F_6thread17LinearCombinationISK_Li1EffLNS1K_9ScaleType4KindE0ELNS_15FloatRoundStyleE2ESK_EENS1_15EpilogueDefaultEEEEEvvEEEEvNT_6ParamsE,"aw",@nobits
	.sectionflags	@""
	.align	16
	.zero		1024


//--------------------- .nv.shared.reserved.0     --------------------------
	.section	.nv.shared.reserved.0,"aw",@nobits
	.weak		__nv_reservedSMEM_offset_0_alias
	.size		__nv_reservedSMEM_offset_0_alias, 0, 0
	.other		__nv_reservedSMEM_offset_0_alias,@"STO_CUDA_RESERVED_SHARED STV_DEFAULT"
__nv_reservedSMEM_offset_0_alias:
	.zero		0


//--------------------- .nv.global                --------------------------
	.section	.nv.global,"aw",@nobits
.nv.global:
	.type		_ZN40_INTERNAL_b8ae6cdf_4_k_cu_9f40b39e_183804cute1_E,@object
	.size		_ZN40_INTERNAL_b8ae6cdf_4_k_cu_9f40b39e_183804cute1_E,(_ZN40_INTERNAL_b8ae6cdf_4_k_cu_9f40b39e_183804cuda3std3__45__cpo6cbeginE - _ZN40_INTERNAL_b8ae6cdf_4_k_cu_9f40b39e_183804cute1_E)
_ZN40_INTERNAL_b8ae6cdf_4_k_cu_9f40b39e_183804cute1_E:
	.zero		1
	.type		_ZN40_INTERNAL_b8ae6cdf_4_k_cu_9f40b39e_183804cuda3std3__45__cpo6cbeginE,@object
	.size		_ZN40_INTERNAL_b8ae6cdf_4_k_cu_9f40b39e_183804cuda3std3__45__cpo6cbeginE,(_ZN40_INTERNAL_b8ae6cdf_4_k_cu_9f40b39e_183804cuda3std3__48in_placeE - _ZN40_INTERNAL_b8ae6cdf_4_k_cu_9f40b39e_183804cuda3std3__45__cpo6cbeginE)
_ZN40_INTERNAL_b8ae6cdf_4_k_cu_9f40b39e_183804cuda3std3__45__cpo6cbeginE:
	.zero		1
	.type		_ZN40_INTERNAL_b8ae6cdf_4_k_cu_9f40b39e_183804cuda3std3__48in_placeE,@object
	.size		_ZN40_INTERNAL_b8ae6cdf_4_k_cu_9f40b39e_183804cuda3std3__48in_placeE,(_ZN40_INTERNAL_b8ae6cdf_4_k_cu_9f40b39e_183804cuda3std6ranges3__45__cpo9iter_moveE - _ZN40_INTERNAL_b8ae6cdf_4_k_cu_9f40b39e_183804cuda3std3__48in_placeE)
_ZN40_INTERNAL_b8ae6cdf_4_k_cu_9f40b39e_183804cuda3std3__48in_placeE:
	.zero		1
	.type		_ZN40_INTERNAL_b8ae6cdf_4_k_cu_9f40b39e_183804cuda3std6ranges3__45__cpo9iter_moveE,@object
	.size		_ZN40_INTERNAL_b8ae6cdf_4_k_cu_9f40b39e_183804cuda3std6ranges3__45__cpo9iter_moveE,(_ZN40_INTERNAL_b8ae6cdf_4_k_cu_9f40b39e_183804cuda3std3__45__cpo5beginE - _ZN40_INTERNAL_b8ae6cdf_4_k_cu_9f40b39e_183804cuda3std6ranges3__45__cpo9iter_moveE)
_ZN40_INTERNAL_b8ae6cdf_4_k_cu_9f40b39e_183804cuda3std6ranges3__45__cpo9iter_moveE:
	.zero		1
	.type		_ZN40_INTERNAL_b8ae6cdf_4_k_cu_9f40b39e_183804cuda3std3__45__cpo5beginE,@object
	.size		_ZN40_INTERNAL_b8ae6cdf_4_k_cu_9f40b39e_183804cuda3std3__45__cpo5beginE,(_ZN40_INTERNAL_b8ae6cdf_4_k_cu_9f40b39e_183804cuda3std3__442_GLOBAL__N__b8ae6cdf_4_k_cu_9f40b39e_183806ignoreE - _ZN40_INTERNAL_b8ae6cdf_4_k_cu_9f40b39e_183804cuda3std3__45__cpo5beginE)
_ZN40_INTERNAL_b8ae6cdf_4_k_cu_9f40b39e_183804cuda3std3__45__cpo5beginE:
	.zero		1
	.type		_ZN40_INTERNAL_b8ae6cdf_4_k_cu_9f40b39e_183804cuda3std3__442_GLOBAL__N__b8ae6cdf_4_k_cu_9f40b39e_183806ignoreE,@object
	.size		_ZN40_INTERNAL_b8ae6cdf_4_k_cu_9f40b39e_183804cuda3std3__442_GLOBAL__N__b8ae6cdf_4_k_cu_9f40b39e_183806ignoreE,(_ZN40_INTERNAL_b8ae6cdf_4_k_cu_9f40b39e_183804cute7productE - _ZN40_INTERNAL_b8ae6cdf_4_k_cu_9f40b39e_183804cuda3std3__442_GLOBAL__N__b8ae6cdf_4_k_cu_9f40b39e_183806ignoreE)
_ZN40_INTERNAL_b8ae6cdf_4_k_cu_9f40b39e_183804cuda3std3__442_GLOBAL__N__b8ae6cdf_4_k_cu_9f40b39e_183806ignoreE:
	.zero		1
	.type		_ZN40_INTERNAL_b8ae6cdf_4_k_cu_9f40b39e_183804cute7productE,@object
	.size		_ZN40_INTERNAL_b8ae6cdf_4_k_cu_9f40b39e_183804cute7productE,(_ZN40_INTERNAL_b8ae6cdf_4_k_cu_9f40b39e_183804cuda3std3__45__cpo3endE - _ZN40_INTERNAL_b8ae6cdf_4_k_cu_9f40b39e_183804cute7productE)
_ZN40_INTERNAL_b8ae6cdf_4_k_cu_9f40b39e_183804cute7productE:
	.zero		1
	.type		_ZN40_INTERNAL_b8ae6cdf_4_k_cu_9f40b39e_183804cuda3std3__45__cpo3endE,@object
	.size		_ZN40_INTERNAL_b8ae6cdf_4_k_cu_9f40b39e_183804cuda3std3__45__cpo3endE,(_ZN40_INTERNAL_b8ae6cdf_4_k_cu_9f40b39e_183804cuda3std3__419piecewise_constructE - _ZN40_INTERNAL_b8ae6cdf_4_k_cu_9f40b39e_183804cuda3std3__45__cpo3endE)
_ZN40_INTERNAL_b8ae6cdf_4_k_cu_9f40b39e_183804cuda3std3__45__cpo3endE:
	.zero		1
	.type		_ZN40_INTERNAL_b8ae6cdf_4_k_cu_9f40b39e_183804cuda3std3__419piecewise_constructE,@object
	.size		_ZN40_INTERNAL_b8ae6cdf_4_k_cu_9f40b39e_183804cuda3std3__419piecewise_constructE,(_ZN40_INTERNAL_b8ae6cdf_4_k_cu_9f40b39e_183804cuda3std3__45__cpo4cendE - _ZN40_INTERNAL_b8ae6cdf_4_k_cu_9f40b39e_183804cuda3std3__419piecewise_constructE)
_ZN40_INTERNAL_b8ae6cdf_4_k_cu_9f40b39e_183804cuda3std3__419piecewise_constructE:
	.zero		1
	.type		_ZN40_INTERNAL_b8ae6cdf_4_k_cu_9f40b39e_183804cuda3std3__45__cpo4cendE,@object
	.size		_ZN40_INTERNAL_b8ae6cdf_4_k_cu_9f40b39e_183804cuda3std3__45__cpo4cendE,(_ZN40_INTERNAL_b8ae6cdf_4_k_cu_9f40b39e_183804cuda3std6ranges3__45__cpo4swapE - _ZN40_INTERNAL_b8ae6cdf_4_k_cu_9f40b39e_183804cuda3std3__45__cpo4cendE)
_ZN40_INTERNAL_b8ae6cdf_4_k_cu_9f40b39e_183804cuda3std3__45__cpo4cendE:
	.zero		1
	.type		_ZN40_INTERNAL_b8ae6cdf_4_k_cu_9f40b39e_183804cuda3std6ranges3__45__cpo4swapE,@object
	.size		_ZN40_INTERNAL_b8ae6cdf_4_k_cu_9f40b39e_183804cuda3std6ranges3__45__cpo4swapE,(.L_7 - _ZN40_INTERNAL_b8ae6cdf_4_k_cu_9f40b39e_183804cuda3std6ranges3__45__cpo4swapE)
_ZN40_INTERNAL_b8ae6cdf_4_k_cu_9f40b39e_183804cuda3std6ranges3__45__cpo4swapE:
	.zero		1
.L_7:


//--------------------- .nv.constant0._ZN7cutlass13device_kernelINS_4gemm6kernel13GemmUniversalIN4cute5tupleIJiiiiEEENS1_10collective13CollectiveMmaINS1_37MainloopSm90TmaGmmaWarpSpecializedFP8ILi4ENS5_IJNS4_1CILi2EEENSA_ILi4EEENSA_ILi1EEEEEENS1_35KernelTmaWarpSpecializedCooperativeEEENS5_IJNSA_ILi256EEENSA_ILi128EEESI_EEENS_12float_e4m3_tENS5_IJlSD_lEEESK_SL_NS4_8TiledMMAINS4_8MMA_AtomIJNS4_4SM904GMMA31MMA_64x128x32_F32E4M3E4M3_SS_TNILNSP_7ScaleInE1ELSR_1EEEEEENS4_6LayoutINS5_IJSB_SD_SD_EEENS5_IJSD_NSA_ILi0EEESW_EEEEENS5_IJNS4_10UnderscoreESZ_SZ_EEEEENS4_23SM90_TMA_LOAD_MULTICASTENS4_14ComposedLayoutINS4_7SwizzleILi3ELi4ELi3EEENS4_18smem_ptr_flag_bitsILi8EEENSU_INS5_IJNSA_ILi8EEESI_EEENS5_IJSI_SD_EEEEEEEvNS4_8identityES12_S1C_vS1D_EENS_8epilogue10collective6detail29Sm90TmaWarpSpecializedAdapterINS1G_15DefaultEpilogueISK_SL_SL_NS1F_6thread17LinearCombinationISK_Li1EffLNS1K_9ScaleType4KindE0ELNS_15FloatRoundStyleE2ESK_EENS1_15EpilogueDefaultEEEEEvvEEEEvNT_6ParamsE --------------------------
	.section	.nv.constant0._ZN7cutlass13device_kernelINS_4gemm6kernel13GemmUniversalIN4cute5tupleIJiiiiEEENS1_10collective13CollectiveMmaINS1_37MainloopSm90TmaGmmaWarpSpecializedFP8ILi4ENS5_IJNS4_1CILi2EEENSA_ILi4EEENSA_ILi1EEEEEENS1_35KernelTmaWarpSpecializedCooperativeEEENS5_IJNSA_ILi256EEENSA_ILi128EEESI_EEENS_12float_e4m3_tENS5_IJlSD_lEEESK_SL_NS4_8TiledMMAINS4_8MMA_AtomIJNS4_4SM904GMMA31MMA_64x128x32_F32E4M3E4M3_SS_TNILNSP_7ScaleInE1ELSR_1EEEEEENS4_6LayoutINS5_IJSB_SD_SD_EEENS5_IJSD_NSA_ILi0EEESW_EEEEENS5_IJNS4_10UnderscoreESZ_SZ_EEEEENS4_23SM90_TMA_LOAD_MULTICASTENS4_14ComposedLayoutINS4_7SwizzleILi3ELi4ELi3EEENS4_18smem_ptr_flag_bitsILi8EEENSU_INS5_IJNSA_ILi8EEESI_EEENS5_IJSI_SD_EEEEEEEvNS4_8identityES12_S1C_vS1D_EENS_8epilogue10collective6detail29Sm90TmaWarpSpecializedAdapterINS1G_15DefaultEpilogueISK_SL_SL_NS1F_6thread17LinearCombinationISK_Li1EffLNS1K_9ScaleType4KindE0ELNS_15FloatRoundStyleE2ESK_EENS1_15EpilogueDefaultEEEEEvvEEEEvNT_6ParamsE,"a",@progbits
	.sectionflags	@""
	.align	4
.nv.constant0._ZN7cutlass13device_kernelINS_4gemm6kernel13GemmUniversalIN4cute5tupleIJiiiiEEENS1_10collective13CollectiveMmaINS1_37MainloopSm90TmaGmmaWarpSpecializedFP8ILi4ENS5_IJNS4_1CILi2EEENSA_ILi4EEENSA_ILi1EEEEEENS1_35KernelTmaWarpSpecializedCooperativeEEENS5_IJNSA_ILi256EEENSA_ILi128EEESI_EEENS_12float_e4m3_tENS5_IJlSD_lEEESK_SL_NS4_8TiledMMAINS4_8MMA_AtomIJNS4_4SM904GMMA31MMA_64x128x32_F32E4M3E4M3_SS_TNILNSP_7ScaleInE1ELSR_1EEEEEENS4_6LayoutINS5_IJSB_SD_SD_EEENS5_IJSD_NSA_ILi0EEESW_EEEEENS5_IJNS4_10UnderscoreESZ_SZ_EEEEENS4_23SM90_TMA_LOAD_MULTICASTENS4_14ComposedLayoutINS4_7SwizzleILi3ELi4ELi3EEENS4_18smem_ptr_flag_bitsILi8EEENSU_INS5_IJNSA_ILi8EEESI_EEENS5_IJSI_SD_EEEEEEEvNS4_8identityES12_S1C_vS1D_EENS_8epilogue10collective6detail29Sm90TmaWarpSpecializedAdapterINS1G_15DefaultEpilogueISK_SL_SL_NS1F_6thread17LinearCombinationISK_Li1EffLNS1K_9ScaleType4KindE0ELNS_15FloatRoundStyleE2ESK_EENS1_15EpilogueDefaultEEEEEvvEEEEvNT_6ParamsE:
	.zero		1664


//--------------------- SYMBOLS --------------------------

	.type		.nv.reservedSmem.offset0,@object
	.size		.nv.reservedSmem.offset0,0x4
